//
// Generated by NVIDIA NVVM Compiler
//
// Compiler Build ID: CL-36424714
// Cuda compilation tools, release 13.0, V13.0.88
// Based on NVVM 20.0.0
//

.version 9.0
.target sm_100
.address_size 64

	// .globl	default_function_kernel_3

.visible .entry default_function_kernel_3(
	.param .u64 .ptr .align 1 default_function_kernel_3_param_0,
	.param .u64 .ptr .align 1 default_function_kernel_3_param_1
)
.maxntid 1000
{
	.reg .b16 	%rs<4>;
	.reg .b32 	%r<4>;
	.reg .b32 	%f<21>;
	.reg .b64 	%rd<9>;

	ld.param.u64 	%rd1, [default_function_kernel_3_param_0];
	ld.param.u64 	%rd2, [default_function_kernel_3_param_1];
	cvta.to.global.u64 	%rd3, %rd1;
	mov.u32 	%r1, %tid.x;
	mul.wide.u32 	%rd4, %r1, 4;
	add.s64 	%rd5, %rd3, %rd4;
	cvt.u16.u32 	%rs1, %r1;
	mul.hi.u16 	%rs2, %rs1, 6554;
	mul.lo.s16 	%rs3, %rs2, 90;
	cvt.u32.u16 	%r2, %rs3;
	add.s32 	%r3, %r1, %r2;
	cvta.to.global.u64 	%rd6, %rd2;
	mul.wide.u32 	%rd7, %r3, 4;
	add.s64 	%rd8, %rd6, %rd7;
	ld.global.nc.f32 	%f1, [%rd8];
	max.f32 	%f2, %f1, 0fFF7FFFFD;
	ld.global.nc.f32 	%f3, [%rd8+40];
	max.f32 	%f4, %f2, %f3;
	ld.global.nc.f32 	%f5, [%rd8+80];
	max.f32 	%f6, %f4, %f5;
	ld.global.nc.f32 	%f7, [%rd8+120];
	max.f32 	%f8, %f6, %f7;
	ld.global.nc.f32 	%f9, [%rd8+160];
	max.f32 	%f10, %f8, %f9;
	ld.global.nc.f32 	%f11, [%rd8+200];
	max.f32 	%f12, %f10, %f11;
	ld.global.nc.f32 	%f13, [%rd8+240];
	max.f32 	%f14, %f12, %f13;
	ld.global.nc.f32 	%f15, [%rd8+280];
	max.f32 	%f16, %f14, %f15;
	ld.global.nc.f32 	%f17, [%rd8+320];
	max.f32 	%f18, %f16, %f17;
	ld.global.nc.f32 	%f19, [%rd8+360];
	max.f32 	%f20, %f18, %f19;
	st.global.f32 	[%rd5], %f20;
	ret;

}
	// .globl	default_function_kernel_1
.visible .entry default_function_kernel_1(
	.param .u64 .ptr .align 1 default_function_kernel_1_param_0,
	.param .u64 .ptr .align 1 default_function_kernel_1_param_1
)
.maxntid 1024
{
	.reg .pred 	%p<2>;
	.reg .b16 	%rs<8>;
	.reg .b32 	%r<39>;
	.reg .b32 	%f<2>;
	.reg .b64 	%rd<9>;

	ld.param.u64 	%rd1, [default_function_kernel_1_param_0];
	ld.param.u64 	%rd2, [default_function_kernel_1_param_1];
	mov.u32 	%r1, %ctaid.x;
	shl.b32 	%r3, %r1, 6;
	mov.u32 	%r2, %tid.x;
	shr.u32 	%r4, %r2, 4;
	or.b32  	%r5, %r3, %r4;
	setp.gt.u32 	%p1, %r5, 624;
	@%p1 bra 	$L__BB1_2;
	cvta.to.global.u64 	%rd3, %rd2;
	cvta.to.global.u64 	%rd4, %rd1;
	shl.b32 	%r6, %r1, 7;
	shr.u32 	%r7, %r2, 3;
	or.b32  	%r8, %r6, %r7;
	mul.hi.u32 	%r9, %r8, 274877907;
	shr.u32 	%r10, %r9, 3;
	shr.u32 	%r11, %r2, 2;
	mad.lo.s32 	%r12, %r1, 6, %r11;
	mul.hi.u32 	%r13, %r12, 274877907;
	shr.u32 	%r14, %r13, 4;
	mul.lo.s32 	%r15, %r14, 250;
	sub.s32 	%r16, %r12, %r15;
	cvt.u16.u32 	%rs1, %r16;
	mul.lo.s16 	%rs2, %rs1, 41;
	shr.u16 	%rs3, %rs2, 10;
	shr.u32 	%r17, %r2, 1;
	mad.lo.s32 	%r18, %r1, 12, %r17;
	mul.hi.u32 	%r19, %r18, 1374389535;
	shr.u32 	%r20, %r19, 4;
	mul.lo.s32 	%r21, %r20, 50;
	sub.s32 	%r22, %r18, %r21;
	cvt.u16.u32 	%rs4, %r22;
	mul.lo.s16 	%rs5, %rs4, 52;
	shr.u16 	%rs6, %rs5, 8;
	shl.b32 	%r23, %r1, 2;
	add.s32 	%r24, %r23, %r2;
	mul.hi.u32 	%r25, %r24, 1717986919;
	shr.u32 	%r26, %r25, 2;
	mul.lo.s32 	%r27, %r26, 10;
	sub.s32 	%r28, %r24, %r27;
	mad.lo.s32 	%r29, %r10, 79860, %r28;
	mov.b16 	%rs7, 2420;
	mov.b32 	%r30, {%rs7, %rs6};
	cvt.u32.u16 	%r31, %rs3;
	prmt.b32 	%r32, %r31, 55, 0x3340U;
	prmt.b32 	%r33, %r34, %r35, 0x3340U;
	prmt.b32 	%r36, %r32, %r33, 0x5410U;
	dp2a.lo.u32.u32 	%r37, %r30, %r36, %r29;
	mul.wide.u32 	%rd5, %r37, 4;
	add.s64 	%rd6, %rd3, %rd5;
	ld.global.nc.f32 	%f1, [%rd6+3734236];
	mad.lo.s32 	%r38, %r1, 1020, %r24;
	mul.wide.u32 	%rd7, %r38, 4;
	add.s64 	%rd8, %rd4, %rd7;
	st.global.f32 	[%rd8], %f1;
$L__BB1_2:
	ret;

}
	// .globl	default_function_kernel
.visible .entry default_function_kernel(
	.param .u64 .ptr .align 1 default_function_kernel_param_0,
	.param .u64 .ptr .align 1 default_function_kernel_param_1
)
.maxntid 1024
{
	.reg .pred 	%p<2>;
	.reg .b16 	%rs<8>;
	.reg .b32 	%r<39>;
	.reg .b32 	%f<2>;
	.reg .b64 	%rd<9>;

	ld.param.u64 	%rd1, [default_function_kernel_param_0];
	ld.param.u64 	%rd2, [default_function_kernel_param_1];
	mov.u32 	%r1, %ctaid.x;
	shl.b32 	%r3, %r1, 6;
	mov.u32 	%r2, %tid.x;
	shr.u32 	%r4, %r2, 4;
	or.b32  	%r5, %r3, %r4;
	setp.gt.u32 	%p1, %r5, 624;
	@%p1 bra 	$L__BB2_2;
	cvta.to.global.u64 	%rd3, %rd2;
	cvta.to.global.u64 	%rd4, %rd1;
	shl.b32 	%r6, %r1, 7;
	shr.u32 	%r7, %r2, 3;
	or.b32  	%r8, %r6, %r7;
	mul.hi.u32 	%r9, %r8, 274877907;
	shr.u32 	%r10, %r9, 3;
	shr.u32 	%r11, %r2, 2;
	mad.lo.s32 	%r12, %r1, 6, %r11;
	mul.hi.u32 	%r13, %r12, 274877907;
	shr.u32 	%r14, %r13, 4;
	mul.lo.s32 	%r15, %r14, 250;
	sub.s32 	%r16, %r12, %r15;
	cvt.u16.u32 	%rs1, %r16;
	mul.lo.s16 	%rs2, %rs1, 41;
	shr.u16 	%rs3, %rs2, 10;
	shr.u32 	%r17, %r2, 1;
	mad.lo.s32 	%r18, %r1, 12, %r17;
	mul.hi.u32 	%r19, %r18, 1374389535;
	shr.u32 	%r20, %r19, 4;
	mul.lo.s32 	%r21, %r20, 50;
	sub.s32 	%r22, %r18, %r21;
	cvt.u16.u32 	%rs4, %r22;
	mul.lo.s16 	%rs5, %rs4, 52;
	shr.u16 	%rs6, %rs5, 8;
	shl.b32 	%r23, %r1, 2;
	add.s32 	%r24, %r23, %r2;
	mul.hi.u32 	%r25, %r24, 1717986919;
	shr.u32 	%r26, %r25, 2;
	mul.lo.s32 	%r27, %r26, 10;
	sub.s32 	%r28, %r24, %r27;
	mad.lo.s32 	%r29, %r10, 31944, %r28;
	mov.b16 	%rs7, 1452;
	mov.b32 	%r30, {%rs7, %rs6};
	cvt.u32.u16 	%r31, %rs3;
	prmt.b32 	%r32, %r31, 44, 0x3340U;
	prmt.b32 	%r33, %r34, %r35, 0x3340U;
	prmt.b32 	%r36, %r32, %r33, 0x5410U;
	dp2a.lo.u32.u32 	%r37, %r30, %r36, %r29;
	mul.wide.u32 	%rd5, %r37, 4;
	add.s64 	%rd6, %rd3, %rd5;
	ld.global.nc.f32 	%f1, [%rd6+67892];
	mad.lo.s32 	%r38, %r1, 1020, %r24;
	mul.wide.u32 	%rd7, %r38, 4;
	add.s64 	%rd8, %rd4, %rd7;
	st.global.f32 	[%rd8], %f1;
$L__BB2_2:
	ret;

}
	// .globl	default_function_kernel_4
.visible .entry default_function_kernel_4(
	.param .u64 .ptr .align 1 default_function_kernel_4_param_0,
	.param .u64 .ptr .align 1 default_function_kernel_4_param_1,
	.param .u64 .ptr .align 1 default_function_kernel_4_param_2
)
.maxntid 1000
{
	.reg .b16 	%rs<4>;
	.reg .b32 	%r<4>;
	.reg .b32 	%f<52>;
	.reg .b64 	%rd<12>;

	ld.param.u64 	%rd1, [default_function_kernel_4_param_0];
	ld.param.u64 	%rd2, [default_function_kernel_4_param_1];
	ld.param.u64 	%rd3, [default_function_kernel_4_param_2];
	cvta.to.global.u64 	%rd4, %rd2;
	cvta.to.global.u64 	%rd5, %rd3;
	mov.u32 	%r1, %tid.x;
	mul.wide.u32 	%rd6, %r1, 4;
	add.s64 	%rd7, %rd5, %rd6;
	cvt.u16.u32 	%rs1, %r1;
	mul.hi.u16 	%rs2, %rs1, 6554;
	mul.lo.s16 	%rs3, %rs2, 90;
	cvt.u32.u16 	%r2, %rs3;
	add.s32 	%r3, %r1, %r2;
	add.s64 	%rd8, %rd4, %rd6;
	ld.global.nc.f32 	%f1, [%rd8];
	cvta.to.global.u64 	%rd9, %rd1;
	mul.wide.u32 	%rd10, %r3, 4;
	add.s64 	%rd11, %rd9, %rd10;
	ld.global.nc.f32 	%f2, [%rd11];
	sub.f32 	%f3, %f2, %f1;
	mul.f32 	%f4, %f3, 0f3FB8AA3B;
	ex2.approx.f32 	%f5, %f4;
	add.f32 	%f6, %f5, 0f00000000;
	ld.global.nc.f32 	%f7, [%rd11+40];
	sub.f32 	%f8, %f7, %f1;
	mul.f32 	%f9, %f8, 0f3FB8AA3B;
	ex2.approx.f32 	%f10, %f9;
	add.f32 	%f11, %f6, %f10;
	ld.global.nc.f32 	%f12, [%rd11+80];
	sub.f32 	%f13, %f12, %f1;
	mul.f32 	%f14, %f13, 0f3FB8AA3B;
	ex2.approx.f32 	%f15, %f14;
	add.f32 	%f16, %f11, %f15;
	ld.global.nc.f32 	%f17, [%rd11+120];
	sub.f32 	%f18, %f17, %f1;
	mul.f32 	%f19, %f18, 0f3FB8AA3B;
	ex2.approx.f32 	%f20, %f19;
	add.f32 	%f21, %f16, %f20;
	ld.global.nc.f32 	%f22, [%rd11+160];
	sub.f32 	%f23, %f22, %f1;
	mul.f32 	%f24, %f23, 0f3FB8AA3B;
	ex2.approx.f32 	%f25, %f24;
	add.f32 	%f26, %f21, %f25;
	ld.global.nc.f32 	%f27, [%rd11+200];
	sub.f32 	%f28, %f27, %f1;
	mul.f32 	%f29, %f28, 0f3FB8AA3B;
	ex2.approx.f32 	%f30, %f29;
	add.f32 	%f31, %f26, %f30;
	ld.global.nc.f32 	%f32, [%rd11+240];
	sub.f32 	%f33, %f32, %f1;
	mul.f32 	%f34, %f33, 0f3FB8AA3B;
	ex2.approx.f32 	%f35, %f34;
	add.f32 	%f36, %f31, %f35;
	ld.global.nc.f32 	%f37, [%rd11+280];
	sub.f32 	%f38, %f37, %f1;
	mul.f32 	%f39, %f38, 0f3FB8AA3B;
	ex2.approx.f32 	%f40, %f39;
	add.f32 	%f41, %f36, %f40;
	ld.global.nc.f32 	%f42, [%rd11+320];
	sub.f32 	%f43, %f42, %f1;
	mul.f32 	%f44, %f43, 0f3FB8AA3B;
	ex2.approx.f32 	%f45, %f44;
	add.f32 	%f46, %f41, %f45;
	ld.global.nc.f32 	%f47, [%rd11+360];
	sub.f32 	%f48, %f47, %f1;
	mul.f32 	%f49, %f48, 0f3FB8AA3B;
	ex2.approx.f32 	%f50, %f49;
	add.f32 	%f51, %f46, %f50;
	st.global.f32 	[%rd7], %f51;
	ret;

}
	// .globl	default_function_kernel_5
.visible .entry default_function_kernel_5(
	.param .u64 .ptr .align 1 default_function_kernel_5_param_0,
	.param .u64 .ptr .align 1 default_function_kernel_5_param_1,
	.param .u64 .ptr .align 1 default_function_kernel_5_param_2,
	.param .u64 .ptr .align 1 default_function_kernel_5_param_3
)
.maxntid 1024
{
	.reg .pred 	%p<2>;
	.reg .b32 	%r<19>;
	.reg .b32 	%f<7>;
	.reg .b64 	%rd<15>;

	ld.param.u64 	%rd1, [default_function_kernel_5_param_0];
	ld.param.u64 	%rd2, [default_function_kernel_5_param_1];
	ld.param.u64 	%rd3, [default_function_kernel_5_param_2];
	ld.param.u64 	%rd4, [default_function_kernel_5_param_3];
	mov.u32 	%r1, %ctaid.x;
	shl.b32 	%r3, %r1, 6;
	mov.u32 	%r2, %tid.x;
	shr.u32 	%r4, %r2, 4;
	or.b32  	%r5, %r3, %r4;
	setp.gt.u32 	%p1, %r5, 624;
	@%p1 bra 	$L__BB4_2;
	cvta.to.global.u64 	%rd5, %rd1;
	cvta.to.global.u64 	%rd6, %rd2;
	cvta.to.global.u64 	%rd7, %rd4;
	cvta.to.global.u64 	%rd8, %rd3;
	shl.b32 	%r6, %r1, 10;
	or.b32  	%r7, %r6, %r2;
	mul.wide.u32 	%rd9, %r7, 4;
	add.s64 	%rd10, %rd5, %rd9;
	ld.global.nc.f32 	%f1, [%rd10];
	shl.b32 	%r8, %r1, 8;
	shr.u32 	%r9, %r2, 2;
	or.b32  	%r10, %r8, %r9;
	mul.hi.u32 	%r11, %r10, 1374389535;
	shr.u32 	%r12, %r11, 3;
	mad.lo.s32 	%r13, %r1, -1020, %r7;
	mul.hi.u32 	%r14, %r13, -858993459;
	shr.u32 	%r15, %r14, 3;
	mul.lo.s32 	%r16, %r15, 10;
	sub.s32 	%r17, %r13, %r16;
	mad.lo.s32 	%r18, %r12, 10, %r17;
	mul.wide.u32 	%rd11, %r18, 4;
	add.s64 	%rd12, %rd6, %rd11;
	ld.global.nc.f32 	%f2, [%rd12];
	sub.f32 	%f3, %f1, %f2;
	add.s64 	%rd13, %rd7, %rd11;
	ld.global.nc.f32 	%f4, [%rd13];
	lg2.approx.f32 	%f5, %f4;
	fma.rn.f32 	%f6, %f5, 0fBF317218, %f3;
	add.s64 	%rd14, %rd8, %rd9;
	st.global.f32 	[%rd14], %f6;
$L__BB4_2:
	ret;

}
	// .globl	default_function_kernel_2
.visible .entry default_function_kernel_2(
	.param .u64 .ptr .align 1 default_function_kernel_2_param_0,
	.param .u64 .ptr .align 1 default_function_kernel_2_param_1
)
.maxntid 1024
{
	.reg .pred 	%p<2>;
	.reg .b32 	%r<8>;
	.reg .b32 	%f<4>;
	.reg .b64 	%rd<8>;

	ld.param.u64 	%rd1, [default_function_kernel_2_param_0];
	ld.param.u64 	%rd2, [default_function_kernel_2_param_1];
	mov.u32 	%r1, %ctaid.x;
	shl.b32 	%r3, %r1, 6;
	mov.u32 	%r2, %tid.x;
	shr.u32 	%r4, %r2, 4;
	or.b32  	%r5, %r3, %r4;
	setp.gt.u32 	%p1, %r5, 624;
	@%p1 bra 	$L__BB5_2;
	cvta.to.global.u64 	%rd3, %rd1;
	cvta.to.global.u64 	%rd4, %rd2;
	shl.b32 	%r6, %r1, 10;
	or.b32  	%r7, %r6, %r2;
	mul.wide.u32 	%rd5, %r7, 4;
	add.s64 	%rd6, %rd3, %rd5;
	ld.global.f32 	%f1, [%rd6];
	add.s64 	%rd7, %rd4, %rd5;
	ld.global.nc.f32 	%f2, [%rd7];
	add.f32 	%f3, %f1, %f2;
	st.global.f32 	[%rd6], %f3;
$L__BB5_2:
	ret;

}


// ===== COMPILED SASS (sm_100) =====

	.target	sm_100

	.elftype	@"ET_EXEC"


//--------------------- .note.nv.tkinfo           --------------------------
	.section	.note.nv.tkinfo,"",@"SHT_NOTE"
	.sectionflags	@"SHF_NOTE_NV_TKINFO"
	.tkinfo
        /*0018*/ 	.word	0x00000002
        /*0030*/ 	.string	""
        /*0030*/ 	.string	"ptxas"
        /*0030*/ 	.string	"Cuda compilation tools, release 13.0, V13.0.88"
        /*0030*/ 	.string	"Build cuda_13.0.r13.0/compiler.36424714_0"
        /*0030*/ 	.string	"-arch sm_100 -m 64 "



//--------------------- .note.nv.cuinfo           --------------------------
	.section	.note.nv.cuinfo,"",@"SHT_NOTE"
	.sectionflags	@"SHF_NOTE_NV_CUINFO"
        /*0018*/ 	.short	0x0002
        /*001a*/ 	.short	0x0064
        /*001c*/ 	.short	0x0082
	.zero		2


//--------------------- .nv.info                  --------------------------
	.section	.nv.info,"",@"SHT_CUDA_INFO"
	.align	4


	//----- nvinfo : EIATTR_REGCOUNT
	.align		4
        /*0000*/ 	.byte	0x04, 0x2f
        /*0002*/ 	.short	(.L_1 - .L_0)
	.align		4
.L_0:
        /*0004*/ 	.word	index@(default_function_kernel_3)
        /*0008*/ 	.word	0x00000014


	//----- nvinfo : EIATTR_FRAME_SIZE
	.align		4
.L_1:
        /*000c*/ 	.byte	0x04, 0x11
        /*000e*/ 	.short	(.L_3 - .L_2)
	.align		4
.L_2:
        /*0010*/ 	.word	index@(default_function_kernel_3)
        /*0014*/ 	.word	0x00000000


	//----- nvinfo : EIATTR_REGCOUNT
	.align		4
.L_3:
        /*0018*/ 	.byte	0x04, 0x2f
        /*001a*/ 	.short	(.L_5 - .L_4)
	.align		4
.L_4:
        /*001c*/ 	.word	index@(default_function_kernel_1)
        /*0020*/ 	.word	0x0000000e


	//----- nvinfo : EIATTR_FRAME_SIZE
	.align		4
.L_5:
        /*0024*/ 	.byte	0x04, 0x11
        /*0026*/ 	.short	(.L_7 - .L_6)
	.align		4
.L_6:
        /*0028*/ 	.word	index@(default_function_kernel_1)
        /*002c*/ 	.word	0x00000000


	//----- nvinfo : EIATTR_REGCOUNT
	.align		4
.L_7:
        /*0030*/ 	.byte	0x04, 0x2f
        /*0032*/ 	.short	(.L_9 - .L_8)
	.align		4
.L_8:
        /*0034*/ 	.word	index@(default_function_kernel)
        /*0038*/ 	.word	0x0000000e


	//----- nvinfo : EIATTR_FRAME_SIZE
	.align		4
.L_9:
        /*003c*/ 	.byte	0x04, 0x11
        /*003e*/ 	.short	(.L_11 - .L_10)
	.align		4
.L_10:
        /*0040*/ 	.word	index@(default_function_kernel)
        /*0044*/ 	.word	0x00000000


	//----- nvinfo : EIATTR_REGCOUNT
	.align		4
.L_11:
        /*0048*/ 	.byte	0x04, 0x2f
        /*004a*/ 	.short	(.L_13 - .L_12)
	.align		4
.L_12:
        /*004c*/ 	.word	index@(default_function_kernel_4)
        /*0050*/ 	.word	0x0000001c


	//----- nvinfo : EIATTR_FRAME_SIZE
	.align		4
.L_13:
        /*0054*/ 	.byte	0x04, 0x11
        /*0056*/ 	.short	(.L_15 - .L_14)
	.align		4
.L_14:
        /*0058*/ 	.word	index@(default_function_kernel_4)
        /*005c*/ 	.word	0x00000000


	//----- nvinfo : EIATTR_REGCOUNT
	.align		4
.L_15:
        /*0060*/ 	.byte	0x04, 0x2f
        /*0062*/ 	.short	(.L_17 - .L_16)
	.align		4
.L_16:
        /*0064*/ 	.word	index@(default_function_kernel_5)
        /*0068*/ 	.word	0x00000010


	//----- nvinfo : EIATTR_FRAME_SIZE
	.align		4
.L_17:
        /*006c*/ 	.byte	0x04, 0x11
        /*006e*/ 	.short	(.L_19 - .L_18)
	.align		4
.L_18:
        /*0070*/ 	.word	index@(default_function_kernel_5)
        /*0074*/ 	.word	0x00000000


	//----- nvinfo : EIATTR_REGCOUNT
	.align		4
.L_19:
        /*0078*/ 	.byte	0x04, 0x2f
        /*007a*/ 	.short	(.L_21 - .L_20)
	.align		4
.L_20:
        /*007c*/ 	.word	index@(default_function_kernel_2)
        /*0080*/ 	.word	0x0000000a


	//----- nvinfo : EIATTR_FRAME_SIZE
	.align		4
.L_21:
        /*0084*/ 	.byte	0x04, 0x11
        /*0086*/ 	.short	(.L_23 - .L_22)
	.align		4
.L_22:
        /*0088*/ 	.word	index@(default_function_kernel_2)
        /*008c*/ 	.word	0x00000000


	//----- nvinfo : EIATTR_MIN_STACK_SIZE
	.align		4
.L_23:
        /*0090*/ 	.byte	0x04, 0x12
        /*0092*/ 	.short	(.L_25 - .L_24)
	.align		4
.L_24:
        /*0094*/ 	.word	index@(default_function_kernel_2)
        /*0098*/ 	.word	0x00000000


	//----- nvinfo : EIATTR_MIN_STACK_SIZE
	.align		4
.L_25:
        /*009c*/ 	.byte	0x04, 0x12
        /*009e*/ 	.short	(.L_27 - .L_26)
	.align		4
.L_26:
        /*00a0*/ 	.word	index@(default_function_kernel_5)
        /*00a4*/ 	.word	0x00000000


	//----- nvinfo : EIATTR_MIN_STACK_SIZE
	.align		4
.L_27:
        /*00a8*/ 	.byte	0x04, 0x12
        /*00aa*/ 	.short	(.L_29 - .L_28)
	.align		4
.L_28:
        /*00ac*/ 	.word	index@(default_function_kernel_4)
        /*00b0*/ 	.word	0x00000000


	//----- nvinfo : EIATTR_MIN_STACK_SIZE
	.align		4
.L_29:
        /*00b4*/ 	.byte	0x04, 0x12
        /*00b6*/ 	.short	(.L_31 - .L_30)
	.align		4
.L_30:
        /*00b8*/ 	.word	index@(default_function_kernel)
        /*00bc*/ 	.word	0x00000000


	//----- nvinfo : EIATTR_MIN_STACK_SIZE
	.align		4
.L_31:
        /*00c0*/ 	.byte	0x04, 0x12
        /*00c2*/ 	.short	(.L_33 - .L_32)
	.align		4
.L_32:
        /*00c4*/ 	.word	index@(default_function_kernel_1)
        /*00c8*/ 	.word	0x00000000


	//----- nvinfo : EIATTR_MIN_STACK_SIZE
	.align		4
.L_33:
        /*00cc*/ 	.byte	0x04, 0x12
        /*00ce*/ 	.short	(.L_35 - .L_34)
	.align		4
.L_34:
        /*00d0*/ 	.word	index@(default_function_kernel_3)
        /*00d4*/ 	.word	0x00000000
.L_35:


//--------------------- .nv.compat                --------------------------
	.section	.nv.compat,"",@"SHT_CUDA_COMPAT_INFO"
	.align	4
        /*0000*/ 	.byte	0x02, 0x09, 0x00, 0x00, 0x02, 0x02, 0x01, 0x00, 0x02, 0x05, 0x05, 0x00, 0x03, 0x07, 0x01, 0x01
        /*0010*/ 	.byte	0x02, 0x03, 0x00, 0x00, 0x02, 0x06, 0x01, 0x00, 0x04, 0x0b, 0x08, 0x00, 0x01, 0x00, 0x00, 0x00
        /*0020*/ 	.byte	0x00, 0x00, 0x00, 0x00


//--------------------- .nv.info.default_function_kernel_2 --------------------------
	.section	.nv.info.default_function_kernel_2,"",@"SHT_CUDA_INFO"
	.sectionflags	@""
	.align	4


	//----- nvinfo : EIATTR_CUDA_API_VERSION
	.align		4
        /*0000*/ 	.byte	0x04, 0x37
        /*0002*/ 	.short	(.L_37 - .L_36)
.L_36:
        /*0004*/ 	.word	0x00000082


	//----- nvinfo : EIATTR_KPARAM_INFO
	.align		4
.L_37:
        /*0008*/ 	.byte	0x04, 0x17
        /*000a*/ 	.short	(.L_39 - .L_38)
.L_38:
        /*000c*/ 	.word	0x00000000
        /*0010*/ 	.short	0x0001
        /*0012*/ 	.short	0x0008
        /*0014*/ 	.byte	0x00, 0xf5, 0x21, 0x00


	//----- nvinfo : EIATTR_KPARAM_INFO
	.align		4
.L_39:
        /*0018*/ 	.byte	0x04, 0x17
        /*001a*/ 	.short	(.L_41 - .L_40)
.L_40:
        /*001c*/ 	.word	0x00000000
        /*0020*/ 	.short	0x0000
        /*0022*/ 	.short	0x0000
        /*0024*/ 	.byte	0x00, 0xf5, 0x21, 0x00


	//----- nvinfo : EIATTR_SPARSE_MMA_MASK
	.align		4
.L_41:
        /*0028*/ 	.byte	0x03, 0x50
        /*002a*/ 	.short	0x0000


	//----- nvinfo : EIATTR_MAXREG_COUNT
	.align		4
        /*002c*/ 	.byte	0x03, 0x1b
        /*002e*/ 	.short	0x0040


	//----- nvinfo : EIATTR_MERCURY_ISA_VERSION
	.align		4
        /*0030*/ 	.byte	0x03, 0x5f
        /*0032*/ 	.short	0x0101


	//----- nvinfo : EIATTR_VRC_CTA_INIT_COUNT
	.align		4
        /*0034*/ 	.byte	0x02, 0x4a
	.zero		1
	.zero		1


	//----- nvinfo : EIATTR_EXIT_INSTR_OFFSETS
	.align		4
        /*0038*/ 	.byte	0x04, 0x1c
        /*003a*/ 	.short	(.L_43 - .L_42)


	//   ....[0]....
.L_42:
        /*003c*/ 	.word	0x00000070


	//   ....[1]....
        /*0040*/ 	.word	0x00000130


	//----- nvinfo : EIATTR_MAX_THREADS
	.align		4
.L_43:
        /*0044*/ 	.byte	0x04, 0x05
        /*0046*/ 	.short	(.L_45 - .L_44)
.L_44:
        /*0048*/ 	.word	0x00000400
        /*004c*/ 	.word	0x00000001
        /*0050*/ 	.word	0x00000001


	//----- nvinfo : EIATTR_CBANK_PARAM_SIZE
	.align		4
.L_45:
        /*0054*/ 	.byte	0x03, 0x19
        /*0056*/ 	.short	0x0010


	//----- nvinfo : EIATTR_PARAM_CBANK
	.align		4
        /*0058*/ 	.byte	0x04, 0x0a
        /*005a*/ 	.short	(.L_47 - .L_46)
	.align		4
.L_46:
        /*005c*/ 	.word	index@(.nv.constant0.default_function_kernel_2)
        /*0060*/ 	.short	0x0380
        /*0062*/ 	.short	0x0010


	//----- nvinfo : EIATTR_SW_WAR
	.align		4
.L_47:
        /*0064*/ 	.byte	0x04, 0x36
        /*0066*/ 	.short	(.L_49 - .L_48)
.L_48:
        /*0068*/ 	.word	0x00000008
.L_49:


//--------------------- .nv.info.default_function_kernel_5 --------------------------
	.section	.nv.info.default_function_kernel_5,"",@"SHT_CUDA_INFO"
	.sectionflags	@""
	.align	4


	//----- nvinfo : EIATTR_CUDA_API_VERSION
	.align		4
        /*0000*/ 	.byte	0x04, 0x37
        /*0002*/ 	.short	(.L_51 - .L_50)
.L_50:
        /*0004*/ 	.word	0x00000082


	//----- nvinfo : EIATTR_KPARAM_INFO
	.align		4
.L_51:
        /*0008*/ 	.byte	0x04, 0x17
        /*000a*/ 	.short	(.L_53 - .L_52)
.L_52:
        /*000c*/ 	.word	0x00000000
        /*0010*/ 	.short	0x0003
        /*0012*/ 	.short	0x0018
        /*0014*/ 	.byte	0x00, 0xf5, 0x21, 0x00


	//----- nvinfo : EIATTR_KPARAM_INFO
	.align		4
.L_53:
        /*0018*/ 	.byte	0x04, 0x17
        /*001a*/ 	.short	(.L_55 - .L_54)
.L_54:
        /*001c*/ 	.word	0x00000000
        /*0020*/ 	.short	0x0002
        /*0022*/ 	.short	0x0010
        /*0024*/ 	.byte	0x00, 0xf5, 0x21, 0x00


	//----- nvinfo : EIATTR_KPARAM_INFO
	.align		4
.L_55:
        /*0028*/ 	.byte	0x04, 0x17
        /*002a*/ 	.short	(.L_57 - .L_56)
.L_56:
        /*002c*/ 	.word	0x00000000
        /*0030*/ 	.short	0x0001
        /*0032*/ 	.short	0x0008
        /*0034*/ 	.byte	0x00, 0xf5, 0x21, 0x00


	//----- nvinfo : EIATTR_KPARAM_INFO
	.align		4
.L_57:
        /*0038*/ 	.byte	0x04, 0x17
        /*003a*/ 	.short	(.L_59 - .L_58)
.L_58:
        /*003c*/ 	.word	0x00000000
        /*0040*/ 	.short	0x0000
        /*0042*/ 	.short	0x0000
        /*0044*/ 	.byte	0x00, 0xf5, 0x21, 0x00


	//----- nvinfo : EIATTR_SPARSE_MMA_MASK
	.align		4
.L_59:
        /*0048*/ 	.byte	0x03, 0x50
        /*004a*/ 	.short	0x0000


	//----- nvinfo : EIATTR_MAXREG_COUNT
	.align		4
        /*004c*/ 	.byte	0x03, 0x1b
        /*004e*/ 	.short	0x0040


	//----- nvinfo : EIATTR_MERCURY_ISA_VERSION
	.align		4
        /*0050*/ 	.byte	0x03, 0x5f
        /*0052*/ 	.short	0x0101


	//----- nvinfo : EIATTR_VRC_CTA_INIT_COUNT
	.align		4
        /*0054*/ 	.byte	0x02, 0x4a
	.zero		1
	.zero		1


	//----- nvinfo : EIATTR_EXIT_INSTR_OFFSETS
	.align		4
        /*0058*/ 	.byte	0x04, 0x1c
        /*005a*/ 	.short	(.L_61 - .L_60)


	//   ....[0]....
.L_60:
        /*005c*/ 	.word	0x00000070


	//   ....[1]....
        /*0060*/ 	.word	0x00000270


	//----- nvinfo : EIATTR_MAX_THREADS
	.align		4
.L_61:
        /*0064*/ 	.byte	0x04, 0x05
        /*0066*/ 	.short	(.L_63 - .L_62)
.L_62:
        /*0068*/ 	.word	0x00000400
        /*006c*/ 	.word	0x00000001
        /*0070*/ 	.word	0x00000001


	//----- nvinfo : EIATTR_CBANK_PARAM_SIZE
	.align		4
.L_63:
        /*0074*/ 	.byte	0x03, 0x19
        /*0076*/ 	.short	0x0020


	//----- nvinfo : EIATTR_PARAM_CBANK
	.align		4
        /*0078*/ 	.byte	0x04, 0x0a
        /*007a*/ 	.short	(.L_65 - .L_64)
	.align		4
.L_64:
        /*007c*/ 	.word	index@(.nv.constant0.default_function_kernel_5)
        /*0080*/ 	.short	0x0380
        /*0082*/ 	.short	0x0020


	//----- nvinfo : EIATTR_SW_WAR
	.align		4
.L_65:
        /*0084*/ 	.byte	0x04, 0x36
        /*0086*/ 	.short	(.L_67 - .L_66)
.L_66:
        /*0088*/ 	.word	0x00000008
.L_67:


//--------------------- .nv.info.default_function_kernel_4 --------------------------
	.section	.nv.info.default_function_kernel_4,"",@"SHT_CUDA_INFO"
	.sectionflags	@""
	.align	4


	//----- nvinfo : EIATTR_CUDA_API_VERSION
	.align		4
        /*0000*/ 	.byte	0x04, 0x37
        /*0002*/ 	.short	(.L_69 - .L_68)
.L_68:
        /*0004*/ 	.word	0x00000082


	//----- nvinfo : EIATTR_KPARAM_INFO
	.align		4
.L_69:
        /*0008*/ 	.byte	0x04, 0x17
        /*000a*/ 	.short	(.L_71 - .L_70)
.L_70:
        /*000c*/ 	.word	0x00000000
        /*0010*/ 	.short	0x0002
        /*0012*/ 	.short	0x0010
        /*0014*/ 	.byte	0x00, 0xf5, 0x21, 0x00


	//----- nvinfo : EIATTR_KPARAM_INFO
	.align		4
.L_71:
        /*0018*/ 	.byte	0x04, 0x17
        /*001a*/ 	.short	(.L_73 - .L_72)
.L_72:
        /*001c*/ 	.word	0x00000000
        /*0020*/ 	.short	0x0001
        /*0022*/ 	.short	0x0008
        /*0024*/ 	.byte	0x00, 0xf5, 0x21, 0x00


	//----- nvinfo : EIATTR_KPARAM_INFO
	.align		4
.L_73:
        /*0028*/ 	.byte	0x04, 0x17
        /*002a*/ 	.short	(.L_75 - .L_74)
.L_74:
        /*002c*/ 	.word	0x00000000
        /*0030*/ 	.short	0x0000
        /*0032*/ 	.short	0x0000
        /*0034*/ 	.byte	0x00, 0xf5, 0x21, 0x00


	//----- nvinfo : EIATTR_SPARSE_MMA_MASK
	.align		4
.L_75:
        /*0038*/ 	.byte	0x03, 0x50
        /*003a*/ 	.short	0x0000


	//----- nvinfo : EIATTR_MAXREG_COUNT
	.align		4
        /*003c*/ 	.byte	0x03, 0x1b
        /*003e*/ 	.short	0x0040


	//----- nvinfo : EIATTR_MERCURY_ISA_VERSION
	.align		4
        /*0040*/ 	.byte	0x03, 0x5f
        /*0042*/ 	.short	0x0101


	//----- nvinfo : EIATTR_VRC_CTA_INIT_COUNT
	.align		4
        /*0044*/ 	.byte	0x02, 0x4a
	.zero		1
	.zero		1


	//----- nvinfo : EIATTR_EXIT_INSTR_OFFSETS
	.align		4
        /*0048*/ 	.byte	0x04, 0x1c
        /*004a*/ 	.short	(.L_77 - .L_76)


	//   ....[0]....
.L_76:
        /*004c*/ 	.word	0x00000620


	//----- nvinfo : EIATTR_MAX_THREADS
	.align		4
.L_77:
        /*0050*/ 	.byte	0x04, 0x05
        /*0052*/ 	.short	(.L_79 - .L_78)
.L_78:
        /*0054*/ 	.word	0x000003e8
        /*0058*/ 	.word	0x00000001
        /*005c*/ 	.word	0x00000001


	//----- nvinfo : EIATTR_CBANK_PARAM_SIZE
	.align		4
.L_79:
        /*0060*/ 	.byte	0x03, 0x19
        /*0062*/ 	.short	0x0018


	//----- nvinfo : EIATTR_PARAM_CBANK
	.align		4
        /*0064*/ 	.byte	0x04, 0x0a
        /*0066*/ 	.short	(.L_81 - .L_80)
	.align		4
.L_80:
        /*0068*/ 	.word	index@(.nv.constant0.default_function_kernel_4)
        /*006c*/ 	.short	0x0380
        /*006e*/ 	.short	0x0018


	//----- nvinfo : EIATTR_SW_WAR
	.align		4
.L_81:
        /*0070*/ 	.byte	0x04, 0x36
        /*0072*/ 	.short	(.L_83 - .L_82)
.L_82:
        /*0074*/ 	.word	0x00000008
.L_83:


//--------------------- .nv.info.default_function_kernel --------------------------
	.section	.nv.info.default_function_kernel,"",@"SHT_CUDA_INFO"
	.sectionflags	@""
	.align	4


	//----- nvinfo : EIATTR_CUDA_API_VERSION
	.align		4
        /*0000*/ 	.byte	0x04, 0x37
        /*0002*/ 	.short	(.L_85 - .L_84)
.L_84:
        /*0004*/ 	.word	0x00000082


	//----- nvinfo : EIATTR_KPARAM_INFO
	.align		4
.L_85:
        /*0008*/ 	.byte	0x04, 0x17
        /*000a*/ 	.short	(.L_87 - .L_86)
.L_86:
        /*000c*/ 	.word	0x00000000
        /*0010*/ 	.short	0x0001
        /*0012*/ 	.short	0x0008
        /*0014*/ 	.byte	0x00, 0xf5, 0x21, 0x00


	//----- nvinfo : EIATTR_KPARAM_INFO
	.align		4
.L_87:
        /*0018*/ 	.byte	0x04, 0x17
        /*001a*/ 	.short	(.L_89 - .L_88)
.L_88:
        /*001c*/ 	.word	0x00000000
        /*0020*/ 	.short	0x0000
        /*0022*/ 	.short	0x0000
        /*0024*/ 	.byte	0x00, 0xf5, 0x21, 0x00


	//----- nvinfo : EIATTR_SPARSE_MMA_MASK
	.align		4
.L_89:
        /*0028*/ 	.byte	0x03, 0x50
        /*002a*/ 	.short	0x0000


	//----- nvinfo : EIATTR_MAXREG_COUNT
	.align		4
        /*002c*/ 	.byte	0x03, 0x1b
        /*002e*/ 	.short	0x0040


	//----- nvinfo : EIATTR_MERCURY_ISA_VERSION
	.align		4
        /*0030*/ 	.byte	0x03, 0x5f
        /*0032*/ 	.short	0x0101


	//----- nvinfo : EIATTR_VRC_CTA_INIT_COUNT
	.align		4
        /*0034*/ 	.byte	0x02, 0x4a
	.zero		1
	.zero		1


	//----- nvinfo : EIATTR_EXIT_INSTR_OFFSETS
	.align		4
        /*0038*/ 	.byte	0x04, 0x1c
        /*003a*/ 	.short	(.L_91 - .L_90)


	//   ....[0]....
.L_90:
        /*003c*/ 	.word	0x00000070


	//   ....[1]....
        /*0040*/ 	.word	0x00000360


	//----- nvinfo : EIATTR_MAX_THREADS
	.align		4
.L_91:
        /*0044*/ 	.byte	0x04, 0x05
        /*0046*/ 	.short	(.L_93 - .L_92)
.L_92:
        /*0048*/ 	.word	0x00000400
        /*004c*/ 	.word	0x00000001
        /*0050*/ 	.word	0x00000001


	//----- nvinfo : EIATTR_CBANK_PARAM_SIZE
	.align		4
.L_93:
        /*0054*/ 	.byte	0x03, 0x19
        /*0056*/ 	.short	0x0010


	//----- nvinfo : EIATTR_PARAM_CBANK
	.align		4
        /*0058*/ 	.byte	0x04, 0x0a
        /*005a*/ 	.short	(.L_95 - .L_94)
	.align		4
.L_94:
        /*005c*/ 	.word	index@(.nv.constant0.default_function_kernel)
        /*0060*/ 	.short	0x0380
        /*0062*/ 	.short	0x0010


	//----- nvinfo : EIATTR_SW_WAR
	.align		4
.L_95:
        /*0064*/ 	.byte	0x04, 0x36
        /*0066*/ 	.short	(.L_97 - .L_96)
.L_96:
        /*0068*/ 	.word	0x00000008
.L_97:


//--------------------- .nv.info.default_function_kernel_1 --------------------------
	.section	.nv.info.default_function_kernel_1,"",@"SHT_CUDA_INFO"
	.sectionflags	@""
	.align	4


	//----- nvinfo : EIATTR_CUDA_API_VERSION
	.align		4
        /*0000*/ 	.byte	0x04, 0x37
        /*0002*/ 	.short	(.L_99 - .L_98)
.L_98:
        /*0004*/ 	.word	0x00000082


	//----- nvinfo : EIATTR_KPARAM_INFO
	.align		4
.L_99:
        /*0008*/ 	.byte	0x04, 0x17
        /*000a*/ 	.short	(.L_101 - .L_100)
.L_100:
        /*000c*/ 	.word	0x00000000
        /*0010*/ 	.short	0x0001
        /*0012*/ 	.short	0x0008
        /*0014*/ 	.byte	0x00, 0xf5, 0x21, 0x00


	//----- nvinfo : EIATTR_KPARAM_INFO
	.align		4
.L_101:
        /*0018*/ 	.byte	0x04, 0x17
        /*001a*/ 	.short	(.L_103 - .L_102)
.L_102:
        /*001c*/ 	.word	0x00000000
        /*0020*/ 	.short	0x0000
        /*0022*/ 	.short	0x0000
        /*0024*/ 	.byte	0x00, 0xf5, 0x21, 0x00


	//----- nvinfo : EIATTR_SPARSE_MMA_MASK
	.align		4
.L_103:
        /*0028*/ 	.byte	0x03, 0x50
        /*002a*/ 	.short	0x0000


	//----- nvinfo : EIATTR_MAXREG_COUNT
	.align		4
        /*002c*/ 	.byte	0x03, 0x1b
        /*002e*/ 	.short	0x0040


	//----- nvinfo : EIATTR_MERCURY_ISA_VERSION
	.align		4
        /*0030*/ 	.byte	0x03, 0x5f
        /*0032*/ 	.short	0x0101


	//----- nvinfo : EIATTR_VRC_CTA_INIT_COUNT
	.align		4
        /*0034*/ 	.byte	0x02, 0x4a
	.zero		1
	.zero		1


	//----- nvinfo : EIATTR_EXIT_INSTR_OFFSETS
	.align		4
        /*0038*/ 	.byte	0x04, 0x1c
        /*003a*/ 	.short	(.L_105 - .L_104)


	//   ....[0]....
.L_104:
        /*003c*/ 	.word	0x00000070


	//   ....[1]....
        /*0040*/ 	.word	0x00000360


	//----- nvinfo : EIATTR_MAX_THREADS
	.align		4
.L_105:
        /*0044*/ 	.byte	0x04, 0x05
        /*0046*/ 	.short	(.L_107 - .L_106)
.L_106:
        /*0048*/ 	.word	0x00000400
        /*004c*/ 	.word	0x00000001
        /*0050*/ 	.word	0x00000001


	//----- nvinfo : EIATTR_CBANK_PARAM_SIZE
	.align		4
.L_107:
        /*0054*/ 	.byte	0x03, 0x19
        /*0056*/ 	.short	0x0010


	//----- nvinfo : EIATTR_PARAM_CBANK
	.align		4
        /*0058*/ 	.byte	0x04, 0x0a
        /*005a*/ 	.short	(.L_109 - .L_108)
	.align		4
.L_108:
        /*005c*/ 	.word	index@(.nv.constant0.default_function_kernel_1)
        /*0060*/ 	.short	0x0380
        /*0062*/ 	.short	0x0010


	//----- nvinfo : EIATTR_SW_WAR
	.align		4
.L_109:
        /*0064*/ 	.byte	0x04, 0x36
        /*0066*/ 	.short	(.L_111 - .L_110)
.L_110:
        /*0068*/ 	.word	0x00000008
.L_111:


//--------------------- .nv.info.default_function_kernel_3 --------------------------
	.section	.nv.info.default_function_kernel_3,"",@"SHT_CUDA_INFO"
	.sectionflags	@""
	.align	4


	//----- nvinfo : EIATTR_CUDA_API_VERSION
	.align		4
        /*0000*/ 	.byte	0x04, 0x37
        /*0002*/ 	.short	(.L_113 - .L_112)
.L_112:
        /*0004*/ 	.word	0x00000082


	//----- nvinfo : EIATTR_KPARAM_INFO
	.align		4
.L_113:
        /*0008*/ 	.byte	0x04, 0x17
        /*000a*/ 	.short	(.L_115 - .L_114)
.L_114:
        /*000c*/ 	.word	0x00000000
        /*0010*/ 	.short	0x0001
        /*0012*/ 	.short	0x0008
        /*0014*/ 	.byte	0x00, 0xf5, 0x21, 0x00


	//----- nvinfo : EIATTR_KPARAM_INFO
	.align		4
.L_115:
        /*0018*/ 	.byte	0x04, 0x17
        /*001a*/ 	.short	(.L_117 - .L_116)
.L_116:
        /*001c*/ 	.word	0x00000000
        /*0020*/ 	.short	0x0000
        /*0022*/ 	.short	0x0000
        /*0024*/ 	.byte	0x00, 0xf5, 0x21, 0x00


	//----- nvinfo : EIATTR_SPARSE_MMA_MASK
	.align		4
.L_117:
        /*0028*/ 	.byte	0x03, 0x50
        /*002a*/ 	.short	0x0000


	//----- nvinfo : EIATTR_MAXREG_COUNT
	.align		4
        /*002c*/ 	.byte	0x03, 0x1b
        /*002e*/ 	.short	0x0040


	//----- nvinfo : EIATTR_MERCURY_ISA_VERSION
	.align		4
        /*0030*/ 	.byte	0x03, 0x5f
        /*0032*/ 	.short	0x0101


	//----- nvinfo : EIATTR_VRC_CTA_INIT_COUNT
	.align		4
        /*0034*/ 	.byte	0x02, 0x4a
	.zero		1
	.zero		1


	//----- nvinfo : EIATTR_EXIT_INSTR_OFFSETS
	.align		4
        /*0038*/ 	.byte	0x04, 0x1c
        /*003a*/ 	.short	(.L_119 - .L_118)


	//   ....[0]....
.L_118:
        /*003c*/ 	.word	0x000001e0


	//----- nvinfo : EIATTR_MAX_THREADS
	.align		4
.L_119:
        /*0040*/ 	.byte	0x04, 0x05
        /*0042*/ 	.short	(.L_121 - .L_120)
.L_120:
        /*0044*/ 	.word	0x000003e8
        /*0048*/ 	.word	0x00000001
        /*004c*/ 	.word	0x00000001


	//----- nvinfo : EIATTR_CBANK_PARAM_SIZE
	.align		4
.L_121:
        /*0050*/ 	.byte	0x03, 0x19
        /*0052*/ 	.short	0x0010


	//----- nvinfo : EIATTR_PARAM_CBANK
	.align		4
        /*0054*/ 	.byte	0x04, 0x0a
        /*0056*/ 	.short	(.L_123 - .L_122)
	.align		4
.L_122:
        /*0058*/ 	.word	index@(.nv.constant0.default_function_kernel_3)
        /*005c*/ 	.short	0x0380
        /*005e*/ 	.short	0x0010


	//----- nvinfo : EIATTR_SW_WAR
	.align		4
.L_123:
        /*0060*/ 	.byte	0x04, 0x36
        /*0062*/ 	.short	(.L_125 - .L_124)
.L_124:
        /*0064*/ 	.word	0x00000008
.L_125:


//--------------------- .nv.callgraph             --------------------------
	.section	.nv.callgraph,"",@"SHT_CUDA_CALLGRAPH"
	.align	4
	.sectionentsize	8
	.align		4
        /*0000*/ 	.word	0x00000000
	.align		4
        /*0004*/ 	.word	0xffffffff
	.align		4
        /*0008*/ 	.word	0x00000000
	.align		4
        /*000c*/ 	.word	0xfffffffe
	.align		4
        /*0010*/ 	.word	0x00000000
	.align		4
        /*0014*/ 	.word	0xfffffffd
	.align		4
        /*0018*/ 	.word	0x00000000
	.align		4
        /*001c*/ 	.word	0xfffffffc


//--------------------- .text.default_function_kernel_2 --------------------------
	.section	.text.default_function_kernel_2,"ax",@progbits
	.align	128
        .global         default_function_kernel_2
        .type           default_function_kernel_2,@function
        .size           default_function_kernel_2,(.L_x_6 - default_function_kernel_2)
        .other          default_function_kernel_2,@"STO_CUDA_ENTRY STV_DEFAULT"
default_function_kernel_2:
.text.default_function_kernel_2:
[----:B------:R-:W-:Y:S01]  /*0000*/  LDC R1, c[0x0][0x37c] ;  /* 0x0000df00ff017b82 */ /* 0x000fe20000000800 */
[----:B------:R-:W0:Y:S07]  /*0010*/  S2R R7, SR_TID.X ;  /* 0x0000000000077919 */ /* 0x000e2e0000002100 */
[----:B------:R-:W1:Y:S02]  /*0020*/  S2UR UR5, SR_CTAID.X ;  /* 0x00000000000579c3 */ /* 0x000e640000002500 */
[----:B-1----:R-:W-:Y:S01]  /*0030*/  USHF.L.U32 UR4, UR5, 0x6, URZ ;  /* 0x0000000605047899 */ /* 0x002fe200080006ff */
[----:B0-----:R-:W-:-:S05]  /*0040*/  SHF.R.U32.HI R0, RZ, 0x4, R7 ;  /* 0x00000004ff007819 */ /* 0x001fca0000011607 */
[----:B------:R-:W-:-:S04]  /*0050*/  LOP3.LUT R0, R0, UR4, RZ, 0xfc, !PT ;  /* 0x0000000400007c12 */ /* 0x000fc8000f8efcff */
[----:B------:R-:W-:-:S13]  /*0060*/  ISETP.GT.U32.AND P0, PT, R0, 0x270, PT ;  /* 0x000002700000780c */ /* 0x000fda0003f04070 */
[----:B------:R-:W-:Y:S05]  /*0070*/  @P0 EXIT ;  /* 0x000000000000094d */ /* 0x000fea0003800000 */
[----:B------:R-:W0:Y:S01]  /*0080*/  LDC.64 R4, c[0x0][0x388] ;  /* 0x0000e200ff047b82 */ /* 0x000e220000000a00 */
[----:B------:R-:W1:Y:S01]  /*0090*/  LDCU.64 UR6, c[0x0][0x358] ;  /* 0x00006b00ff0677ac */ /* 0x000e620008000a00 */
[----:B------:R-:W-:-:S06]  /*00a0*/  USHF.L.U32 UR4, UR5, 0xa, URZ ;  /* 0x0000000a05047899 */ /* 0x000fcc00080006ff */
[----:B------:R-:W2:Y:S01]  /*00b0*/  LDC.64 R2, c[0x0][0x380] ;  /* 0x0000e000ff027b82 */ /* 0x000ea20000000a00 */
[----:B------:R-:W-:-:S05]  /*00c0*/  LOP3.LUT R7, R7, UR4, RZ, 0xfc, !PT ;  /* 0x0000000407077c12 */ /* 0x000fca000f8efcff */
[----:B0-----:R-:W-:-:S06]  /*00d0*/  IMAD.WIDE.U32 R4, R7, 0x4, R4 ;  /* 0x0000000407047825 */ /* 0x001fcc00078e0004 */
[----:B-1----:R-:W3:Y:S01]  /*00e0*/  LDG.E.CONSTANT R5, desc[UR6][R4.64] ;  /* 0x0000000604057981 */ /* 0x002ee2000c1e9900 */
[----:B--2---:R-:W-:-:S05]  /*00f0*/  IMAD.WIDE.U32 R2, R7, 0x4, R2 ;  /* 0x0000000407027825 */ /* 0x004fca00078e0002 */
[----:B------:R-:W3:Y:S02]  /*0100*/  LDG.E R0, desc[UR6][R2.64] ;  /* 0x0000000602007981 */ /* 0x000ee4000c1e1900 */
[----:B---3--:R-:W-:-:S05]  /*0110*/  FADD R7, R0, R5 ;  /* 0x0000000500077221 */ /* 0x008fca0000000000 */
[----:B------:R-:W-:Y:S01]  /*0120*/  STG.E desc[UR6][R2.64], R7 ;  /* 0x0000000702007986 */ /* 0x000fe2000c101906 */
[----:B------:R-:W-:Y:S05]  /*0130*/  EXIT ;  /* 0x000000000000794d */ /* 0x000fea0003800000 */
.L_x_0:
[----:B------:R-:W-:-:S00]  /*0140*/  BRA `(.L_x_0) ;  /* 0xfffffffc00fc7947 */ /* 0x000fc0000383ffff */
[----:B------:R-:W-:-:S00]  /*0150*/  NOP ;  /* 0x0000000000007918 */ /* 0x000fc00000000000 */
        /* <DEDUP_REMOVED lines=10> */
.L_x_6:


//--------------------- .text.default_function_kernel_5 --------------------------
	.section	.text.default_function_kernel_5,"ax",@progbits
	.align	128
        .global         default_function_kernel_5
        .type           default_function_kernel_5,@function
        .size           default_function_kernel_5,(.L_x_7 - default_function_kernel_5)
        .other          default_function_kernel_5,@"STO_CUDA_ENTRY STV_DEFAULT"
default_function_kernel_5:
.text.default_function_kernel_5:
[----:B------:R-:W-:Y:S01]  /*0000*/  LDC R1, c[0x0][0x37c] ;  /* 0x0000df00ff017b82 */ /* 0x000fe20000000800 */
[----:B------:R-:W0:Y:S01]  /*0010*/  S2R R5, SR_CTAID.X ;  /* 0x0000000000057919 */ /* 0x000e220000002500 */
[----:B------:R-:W1:Y:S01]  /*0020*/  S2R R7, SR_TID.X ;  /* 0x0000000000077919 */ /* 0x000e620000002100 */
[----:B0-----:R-:W-:Y:S02]  /*0030*/  SHF.L.U32 R0, R5, 0x6, RZ ;  /* 0x0000000605007819 */ /* 0x001fe400000006ff */
[----:B-1----:R-:W-:-:S04]  /*0040*/  SHF.R.U32.HI R3, RZ, 0x4, R7 ;  /* 0x00000004ff037819 */ /* 0x002fc80000011607 */
[----:B------:R-:W-:-:S04]  /*0050*/  LOP3.LUT R0, R0, R3, RZ, 0xfc, !PT ;  /* 0x0000000300007212 */ /* 0x000fc800078efcff */
[----:B------:R-:W-:-:S13]  /*0060*/  ISETP.GT.U32.AND P0, PT, R0, 0x270, PT ;  /* 0x000002700000780c */ /* 0x000fda0003f04070 */
[----:B------:R-:W-:Y:S05]  /*0070*/  @P0 EXIT ;  /* 0x000000000000094d */ /* 0x000fea0003800000 */
[C---:B------:R-:W-:Y:S01]  /*0080*/  SHF.L.U32 R0, R5.reuse, 0xa, RZ ;  /* 0x0000000a05007819 */ /* 0x040fe200000006ff */
[----:B------:R-:W0:Y:S01]  /*0090*/  LDCU.64 UR4, c[0x0][0x358] ;  /* 0x00006b00ff0477ac */ /* 0x000e220008000a00 */
[----:B------:R-:W-:Y:S02]  /*00a0*/  SHF.R.U32.HI R3, RZ, 0x2, R7 ;  /* 0x00000002ff037819 */ /* 0x000fe40000011607 */
[----:B------:R-:W-:Y:S02]  /*00b0*/  LOP3.LUT R0, R0, R7, RZ, 0xfc, !PT ;  /* 0x0000000700007212 */ /* 0x000fe400078efcff */
[----:B------:R-:W1:Y:S01]  /*00c0*/  LDC.64 R6, c[0x0][0x398] ;  /* 0x0000e600ff067b82 */ /* 0x000e620000000a00 */
[C---:B------:R-:W-:Y:S02]  /*00d0*/  SHF.L.U32 R2, R5.reuse, 0x8, RZ ;  /* 0x0000000805027819 */ /* 0x040fe400000006ff */
[----:B------:R-:W-:Y:S02]  /*00e0*/  IMAD R4, R5, -0x3fc, R0 ;  /* 0xfffffc0405047824 */ /* 0x000fe400078e0200 */
[----:B------:R-:W-:-:S02]  /*00f0*/  LOP3.LUT R2, R2, R3, RZ, 0xfc, !PT ;  /* 0x0000000302027212 */ /* 0x000fc400078efcff */
[----:B------:R-:W-:-:S04]  /*0100*/  IMAD.HI.U32 R3, R4, -0x33333333, RZ ;  /* 0xcccccccd04037827 */ /* 0x000fc800078e00ff */
[----:B------:R-:W-:Y:S01]  /*0110*/  IMAD.HI.U32 R2, R2, 0x51eb851f, RZ ;  /* 0x51eb851f02027827 */ /* 0x000fe200078e00ff */
[----:B------:R-:W-:-:S04]  /*0120*/  SHF.R.U32.HI R3, RZ, 0x3, R3 ;  /* 0x00000003ff037819 */ /* 0x000fc80000011603 */
[----:B------:R-:W-:Y:S01]  /*0130*/  SHF.R.U32.HI R2, RZ, 0x3, R2 ;  /* 0x00000003ff027819 */ /* 0x000fe20000011602 */
[----:B------:R-:W-:Y:S02]  /*0140*/  IMAD R3, R3, -0xa, R4 ;  /* 0xfffffff603037824 */ /* 0x000fe400078e0204 */
[----:B------:R-:W2:Y:S02]  /*0150*/  LDC.64 R4, c[0x0][0x388] ;  /* 0x0000e200ff047b82 */ /* 0x000ea40000000a00 */
[----:B------:R-:W-:-:S04]  /*0160*/  IMAD R9, R2, 0xa, R3 ;  /* 0x0000000a02097824 */ /* 0x000fc800078e0203 */
[C---:B-1----:R-:W-:Y:S02]  /*0170*/  IMAD.WIDE.U32 R6, R9.reuse, 0x4, R6 ;  /* 0x0000000409067825 */ /* 0x042fe400078e0006 */
[----:B------:R-:W1:Y:S03]  /*0180*/  LDC.64 R2, c[0x0][0x380] ;  /* 0x0000e000ff027b82 */ /* 0x000e660000000a00 */
[----:B0-----:R0:W3:Y:S01]  /*0190*/  LDG.E.CONSTANT R11, desc[UR4][R6.64] ;  /* 0x00000004060b7981 */ /* 0x0010e2000c1e9900 */
[----:B--2---:R-:W-:-:S04]  /*01a0*/  IMAD.WIDE.U32 R4, R9, 0x4, R4 ;  /* 0x0000000409047825 */ /* 0x004fc800078e0004 */
[----:B------:R-:W0:Y:S02]  /*01b0*/  LDC.64 R8, c[0x0][0x390] ;  /* 0x0000e400ff087b82 */ /* 0x000e240000000a00 */
[----:B------:R-:W2:Y:S01]  /*01c0*/  LDG.E.CONSTANT R5, desc[UR4][R4.64] ;  /* 0x0000000404057981 */ /* 0x000ea2000c1e9900 */
[----:B-1----:R-:W-:-:S06]  /*01d0*/  IMAD.WIDE.U32 R2, R0, 0x4, R2 ;  /* 0x0000000400027825 */ /* 0x002fcc00078e0002 */
[----:B------:R-:W2:Y:S01]  /*01e0*/  LDG.E.CONSTANT R2, desc[UR4][R2.64] ;  /* 0x0000000402027981 */ /* 0x000ea2000c1e9900 */
[----:B0-----:R-:W-:Y:S01]  /*01f0*/  IMAD.WIDE.U32 R6, R0, 0x4, R8 ;  /* 0x0000000400067825 */ /* 0x001fe200078e0008 */
[----:B---3--:R-:W-:-:S13]  /*0200*/  FSETP.GEU.AND P0, PT, |R11|, 1.175494350822287508e-38, PT ;  /* 0x008000000b00780b */ /* 0x008fda0003f0e200 */
[----:B------:R-:W-:-:S04]  /*0210*/  @!P0 FMUL R11, R11, 16777216 ;  /* 0x4b8000000b0b8820 */ /* 0x000fc80000400000 */
[----:B------:R-:W0:Y:S01]  /*0220*/  MUFU.LG2 R13, R11 ;  /* 0x0000000b000d7308 */ /* 0x000e220000000c00 */
[----:B--2---:R-:W-:Y:S01]  /*0230*/  FADD R10, R2, -R5 ;  /* 0x80000005020a7221 */ /* 0x004fe20000000000 */
[----:B0-----:R-:W-:-:S04]  /*0240*/  @!P0 FADD R13, R13, -24 ;  /* 0xc1c000000d0d8421 */ /* 0x001fc80000000000 */
[----:B------:R-:W-:-:S05]  /*0250*/  FFMA R13, R13, -0.69314718246459960938, R10 ;  /* 0xbf3172180d0d7823 */ /* 0x000fca000000000a */
[----:B------:R-:W-:Y:S01]  /*0260*/  STG.E desc[UR4][R6.64], R13 ;  /* 0x0000000d06007986 */ /* 0x000fe2000c101904 */
[----:B------:R-:W-:Y:S05]  /*0270*/  EXIT ;  /* 0x000000000000794d */ /* 0x000fea0003800000 */
.L_x_1:
        /* <DEDUP_REMOVED lines=16> */
.L_x_7:


//--------------------- .text.default_function_kernel_4 --------------------------
	.section	.text.default_function_kernel_4,"ax",@progbits
	.align	128
        .global         default_function_kernel_4
        .type           default_function_kernel_4,@function
        .size           default_function_kernel_4,(.L_x_8 - default_function_kernel_4)
        .other          default_function_kernel_4,@"STO_CUDA_ENTRY STV_DEFAULT"
default_function_kernel_4:
.text.default_function_kernel_4:
[----:B------:R-:W-:Y:S01]  /*0000*/  LDC R1, c[0x0][0x37c] ;  /* 0x0000df00ff017b82 */ /* 0x000fe20000000800 */
[----:B------:R-:W0:Y:S07]  /*0010*/  S2R R0, SR_TID.X ;  /* 0x0000000000007919 */ /* 0x000e2e0000002100 */
[----:B------:R-:W1:Y:S01]  /*0020*/  LDC.64 R8, c[0x0][0x388] ;  /* 0x0000e200ff087b82 */ /* 0x000e620000000a00 */
[----:B------:R-:W2:Y:S07]  /*0030*/  LDCU.64 UR4, c[0x0][0x358] ;  /* 0x00006b00ff0477ac */ /* 0x000eae0008000a00 */
[----:B------:R-:W3:Y:S01]  /*0040*/  LDC.64 R10, c[0x0][0x380] ;  /* 0x0000e000ff0a7b82 */ /* 0x000ee20000000a00 */
[C---:B0-----:R-:W-:Y:S01]  /*0050*/  LOP3.LUT R2, R0.reuse, 0xffff, RZ, 0xc0, !PT ;  /* 0x0000ffff00027812 */ /* 0x041fe200078ec0ff */
[----:B-1----:R-:W-:-:S04]  /*0060*/  IMAD.WIDE.U32 R8, R0, 0x4, R8 ;  /* 0x0000000400087825 */ /* 0x002fc800078e0008 */
[----:B------:R-:W-:-:S05]  /*0070*/  IMAD R2, R2, 0x199a, RZ ;  /* 0x0000199a02027824 */ /* 0x000fca00078e02ff */
[----:B------:R-:W-:-:S04]  /*0080*/  SHF.R.U32.HI R2, RZ, 0x10, R2 ;  /* 0x00000010ff027819 */ /* 0x000fc80000011602 */
[----:B------:R-:W-:-:S05]  /*0090*/  PRMT R2, R2, 0x9910, RZ ;  /* 0x0000991002027816 */ /* 0x000fca00000000ff */
[----:B------:R-:W-:-:S05]  /*00a0*/  IMAD R2, R2, 0x5a, RZ ;  /* 0x0000005a02027824 */ /* 0x000fca00078e02ff */
[----:B------:R-:W-:Y:S02]  /*00b0*/  LOP3.LUT R3, R2, 0xffff, RZ, 0xc0, !PT ;  /* 0x0000ffff02037812 */ /* 0x000fe400078ec0ff */
[----:B--2---:R-:W2:Y:S02]  /*00c0*/  LDG.E.CONSTANT R2, desc[UR4][R8.64] ;  /* 0x0000000408027981 */ /* 0x004ea4000c1e9900 */
[----:B------:R-:W-:-:S05]  /*00d0*/  IADD3 R3, PT, PT, R3, R0, RZ ;  /* 0x0000000003037210 */ /* 0x000fca0007ffe0ff */
[----:B---3--:R-:W-:-:S05]  /*00e0*/  IMAD.WIDE.U32 R10, R3, 0x4, R10 ;  /* 0x00000004030a7825 */ /* 0x008fca00078e000a */
[----:B------:R-:W2:Y:S04]  /*00f0*/  LDG.E.CONSTANT R13, desc[UR4][R10.64] ;  /* 0x000000040a0d7981 */ /* 0x000ea8000c1e9900 */
[----:B------:R-:W3:Y:S04]  /*0100*/  LDG.E.CONSTANT R15, desc[UR4][R10.64+0x28] ;  /* 0x000028040a0f7981 */ /* 0x000ee8000c1e9900 */
[----:B------:R-:W4:Y:S04]  /*0110*/  LDG.E.CONSTANT R17, desc[UR4][R10.64+0x50] ;  /* 0x000050040a117981 */ /* 0x000f28000c1e9900 */
[----:B------:R-:W5:Y:S04]  /*0120*/  LDG.E.CONSTANT R19, desc[UR4][R10.64+0x78] ;  /* 0x000078040a137981 */ /* 0x000f68000c1e9900 */
[----:B------:R-:W5:Y:S04]  /*0130*/  LDG.E.CONSTANT R21, desc[UR4][R10.64+0xa0] ;  /* 0x0000a0040a157981 */ /* 0x000f68000c1e9900 */
[----:B------:R-:W5:Y:S04]  /*0140*/  LDG.E.CONSTANT R23, desc[UR4][R10.64+0xc8] ;  /* 0x0000c8040a177981 */ /* 0x000f68000c1e9900 */
[----:B------:R-:W5:Y:S04]  /*0150*/  LDG.E.CONSTANT R25, desc[UR4][R10.64+0xf0] ;  /* 0x0000f0040a197981 */ /* 0x000f68000c1e9900 */
[----:B------:R-:W5:Y:S04]  /*0160*/  LDG.E.CONSTANT R5, desc[UR4][R10.64+0x118] ;  /* 0x000118040a057981 */ /* 0x000f68000c1e9900 */
[----:B------:R-:W5:Y:S04]  /*0170*/  LDG.E.CONSTANT R3, desc[UR4][R10.64+0x140] ;  /* 0x000140040a037981 */ /* 0x000f68000c1e9900 */
[----:B------:R-:W5:Y:S01]  /*0180*/  LDG.E.CONSTANT R7, desc[UR4][R10.64+0x168] ;  /* 0x000168040a077981 */ /* 0x000f62000c1e9900 */
[----:B--2---:R-:W-:-:S04]  /*0190*/  FADD R13, -R2, R13 ;  /* 0x0000000d020d7221 */ /* 0x004fc80000000100 */
[----:B------:R-:W-:Y:S01]  /*01a0*/  FMUL R13, R13, 1.4426950216293334961 ;  /* 0x3fb8aa3b0d0d7820 */ /* 0x000fe20000400000 */
[C---:B---3--:R-:W-:Y:S01]  /*01b0*/  FADD R15, -R2.reuse, R15 ;  /* 0x0000000f020f7221 */ /* 0x048fe20000000100 */
[----:B----4-:R-:W-:-:S03]  /*01c0*/  FADD R17, -R2, R17 ;  /* 0x0000001102117221 */ /* 0x010fc60000000100 */
[----:B------:R-:W-:Y:S01]  /*01d0*/  FSETP.GEU.AND P1, PT, R13, -126, PT ;  /* 0xc2fc00000d00780b */ /* 0x000fe20003f2e000 */
[----:B------:R-:W-:Y:S01]  /*01e0*/  FMUL R15, R15, 1.4426950216293334961 ;  /* 0x3fb8aa3b0f0f7820 */ /* 0x000fe20000400000 */
[----:B------:R-:W-:-:S04]  /*01f0*/  FMUL R17, R17, 1.4426950216293334961 ;  /* 0x3fb8aa3b11117820 */ /* 0x000fc80000400000 */
[----:B------:R-:W-:Y:S02]  /*0200*/  FSETP.GEU.AND P6, PT, R15, -126, PT ;  /* 0xc2fc00000f00780b */ /* 0x000fe40003fce000 */
[----:B------:R-:W-:Y:S01]  /*0210*/  FSETP.GEU.AND P5, PT, R17, -126, PT ;  /* 0xc2fc00001100780b */ /* 0x000fe20003fae000 */
[C---:B-----5:R-:W-:Y:S01]  /*0220*/  FADD R19, -R2.reuse, R19 ;  /* 0x0000001302137221 */ /* 0x060fe20000000100 */
[----:B------:R-:W-:-:S03]  /*0230*/  FADD R21, -R2, R21 ;  /* 0x0000001502157221 */ /* 0x000fc60000000100 */
[----:B------:R-:W-:Y:S01]  /*0240*/  @!P1 FMUL R13, R13, 0.5 ;  /* 0x3f0000000d0d9820 */ /* 0x000fe20000400000 */
[----:B------:R-:W-:Y:S01]  /*0250*/  FMUL R19, R19, 1.4426950216293334961 ;  /* 0x3fb8aa3b13137820 */ /* 0x000fe20000400000 */
[----:B------:R-:W-:Y:S01]  /*0260*/  FMUL R21, R21, 1.4426950216293334961 ;  /* 0x3fb8aa3b15157820 */ /* 0x000fe20000400000 */
[----:B------:R-:W-:-:S03]  /*0270*/  FADD R23, -R2, R23 ;  /* 0x0000001702177221 */ /* 0x000fc60000000100 */
[----:B------:R-:W0:Y:S01]  /*0280*/  MUFU.EX2 R13, R13 ;  /* 0x0000000d000d7308 */ /* 0x000e220000000800 */
[----:B------:R-:W-:Y:S01]  /*0290*/  @!P6 FMUL R15, R15, 0.5 ;  /* 0x3f0000000f0fe820 */ /* 0x000fe20000400000 */
[----:B------:R-:W-:Y:S01]  /*02a0*/  FSETP.GEU.AND P0, PT, R19, -126, PT ;  /* 0xc2fc00001300780b */ /* 0x000fe20003f0e000 */
[----:B------:R-:W-:Y:S01]  /*02b0*/  @!P5 FMUL R17, R17, 0.5 ;  /* 0x3f0000001111d820 */ /* 0x000fe20000400000 */
[----:B------:R-:W-:Y:S01]  /*02c0*/  FMUL R23, R23, 1.4426950216293334961 ;  /* 0x3fb8aa3b17177820 */ /* 0x000fe20000400000 */
[C---:B------:R-:W-:Y:S01]  /*02d0*/  FADD R25, -R2.reuse, R25 ;  /* 0x0000001902197221 */ /* 0x040fe20000000100 */
[----:B------:R-:W-:Y:S02]  /*02e0*/  FSETP.GEU.AND P4, PT, R21, -126, PT ;  /* 0xc2fc00001500780b */ /* 0x000fe40003f8e000 */
[----:B------:R-:W1:Y:S01]  /*02f0*/  MUFU.EX2 R4, R15 ;  /* 0x0000000f00047308 */ /* 0x000e620000000800 */
[----:B------:R-:W-:Y:S01]  /*0300*/  FMUL R25, R25, 1.4426950216293334961 ;  /* 0x3fb8aa3b19197820 */ /* 0x000fe20000400000 */
[----:B------:R-:W-:Y:S01]  /*0310*/  FADD R5, -R2, R5 ;  /* 0x0000000502057221 */ /* 0x000fe20000000100 */
[----:B------:R-:W-:-:S05]  /*0320*/  FSETP.GEU.AND P3, PT, R23, -126, PT ;  /* 0xc2fc00001700780b */ /* 0x000fca0003f6e000 */
[----:B------:R-:W2:Y:S01]  /*0330*/  MUFU.EX2 R6, R17 ;  /* 0x0000001100067308 */ /* 0x000ea20000000800 */
[----:B------:R-:W-:Y:S01]  /*0340*/  FMUL R5, R5, 1.4426950216293334961 ;  /* 0x3fb8aa3b05057820 */ /* 0x000fe20000400000 */
[C---:B------:R-:W-:Y:S01]  /*0350*/  FADD R3, -R2.reuse, R3 ;  /* 0x0000000302037221 */ /* 0x040fe20000000100 */
[----:B------:R-:W-:Y:S01]  /*0360*/  FSETP.GEU.AND P2, PT, R25, -126, PT ;  /* 0xc2fc00001900780b */ /* 0x000fe20003f4e000 */
[----:B------:R-:W-:Y:S01]  /*0370*/  @!P0 FMUL R19, R19, 0.5 ;  /* 0x3f00000013138820 */ /* 0x000fe20000400000 */
[----:B0-----:R-:W-:Y:S01]  /*0380*/  @!P1 FMUL R13, R13, R13 ;  /* 0x0000000d0d0d9220 */ /* 0x001fe20000400000 */
[----:B------:R-:W-:Y:S01]  /*0390*/  FMUL R9, R3, 1.4426950216293334961 ;  /* 0x3fb8aa3b03097820 */ /* 0x000fe20000400000 */
[----:B------:R-:W-:Y:S01]  /*03a0*/  FADD R7, -R2, R7 ;  /* 0x0000000702077221 */ /* 0x000fe20000000100 */
[----:B------:R-:W-:Y:S01]  /*03b0*/  FSETP.GEU.AND P1, PT, R5, -126, PT ;  /* 0xc2fc00000500780b */ /* 0x000fe20003f2e000 */
[----:B------:R-:W0:Y:S01]  /*03c0*/  MUFU.EX2 R8, R19 ;  /* 0x0000001300087308 */ /* 0x000e220000000800 */
[----:B------:R-:W-:Y:S01]  /*03d0*/  @!P4 FMUL R21, R21, 0.5 ;  /* 0x3f0000001515c820 */ /* 0x000fe20000400000 */
[----:B-1----:R-:W-:Y:S01]  /*03e0*/  @!P6 FMUL R4, R4, R4 ;  /* 0x000000040404e220 */ /* 0x002fe20000400000 */
[----:B------:R-:W-:Y:S01]  /*03f0*/  FMUL R7, R7, 1.4426950216293334961 ;  /* 0x3fb8aa3b07077820 */ /* 0x000fe20000400000 */
[----:B------:R-:W-:Y:S01]  /*0400*/  FSETP.GEU.AND P6, PT, R9, -126, PT ;  /* 0xc2fc00000900780b */ /* 0x000fe20003fce000 */
[----:B------:R-:W-:Y:S01]  /*0410*/  @!P3 FMUL R23, R23, 0.5 ;  /* 0x3f0000001717b820 */ /* 0x000fe20000400000 */
[----:B--2---:R-:W-:-:S02]  /*0420*/  @!P5 FMUL R6, R6, R6 ;  /* 0x000000060606d220 */ /* 0x004fc40000400000 */
[----:B------:R-:W1:Y:S01]  /*0430*/  MUFU.EX2 R10, R21 ;  /* 0x00000015000a7308 */ /* 0x000e620000000800 */
[----:B------:R-:W-:Y:S01]  /*0440*/  FSETP.GEU.AND P5, PT, R7, -126, PT ;  /* 0xc2fc00000700780b */ /* 0x000fe20003fae000 */
[----:B------:R-:W-:Y:S01]  /*0450*/  @!P2 FMUL R25, R25, 0.5 ;  /* 0x3f0000001919a820 */ /* 0x000fe20000400000 */
[----:B------:R-:W-:Y:S01]  /*0460*/  FADD R13, RZ, R13 ;  /* 0x0000000dff0d7221 */ /* 0x000fe20000000000 */
[----:B------:R-:W-:Y:S01]  /*0470*/  @!P1 FMUL R5, R5, 0.5 ;  /* 0x3f00000005059820 */ /* 0x000fe20000400000 */
[----:B------:R-:W2:Y:S03]  /*0480*/  LDC.64 R2, c[0x0][0x390] ;  /* 0x0000e400ff027b82 */ /* 0x000ea60000000a00 */
[----:B------:R-:W3:Y:S01]  /*0490*/  MUFU.EX2 R12, R23 ;  /* 0x00000017000c7308 */ /* 0x000ee20000000800 */
[----:B------:R-:W-:Y:S01]  /*04a0*/  FADD R13, R13, R4 ;  /* 0x000000040d0d7221 */ /* 0x000fe20000000000 */
[----:B------:R-:W-:Y:S01]  /*04b0*/  @!P6 FMUL R9, R9, 0.5 ;  /* 0x3f0000000909e820 */ /* 0x000fe20000400000 */
[----:B0-----:R-:W-:-:S05]  /*04c0*/  @!P0 FMUL R8, R8, R8 ;  /* 0x0000000808088220 */ /* 0x001fca0000400000 */
[----:B------:R-:W0:Y:S01]  /*04d0*/  MUFU.EX2 R14, R25 ;  /* 0x00000019000e7308 */ /* 0x000e220000000800 */
[----:B------:R-:W-:Y:S01]  /*04e0*/  FADD R13, R13, R6 ;  /* 0x000000060d0d7221 */ /* 0x000fe20000000000 */
[----:B------:R-:W-:Y:S01]  /*04f0*/  @!P5 FMUL R7, R7, 0.5 ;  /* 0x3f0000000707d820 */ /* 0x000fe20000400000 */
[----:B-1----:R-:W-:-:S05]  /*0500*/  @!P4 FMUL R10, R10, R10 ;  /* 0x0000000a0a0ac220 */ /* 0x002fca0000400000 */
[----:B------:R-:W1:Y:S01]  /*0510*/  MUFU.EX2 R4, R5 ;  /* 0x0000000500047308 */ /* 0x000e620000000800 */
[----:B------:R-:W-:Y:S01]  /*0520*/  FADD R13, R13, R8 ;  /* 0x000000080d0d7221 */ /* 0x000fe20000000000 */
[----:B---3--:R-:W-:-:S06]  /*0530*/  @!P3 FMUL R12, R12, R12 ;  /* 0x0000000c0c0cb220 */ /* 0x008fcc0000400000 */
[----:B------:R-:W3:Y:S01]  /*0540*/  MUFU.EX2 R6, R9 ;  /* 0x0000000900067308 */ /* 0x000ee20000000800 */
[----:B------:R-:W-:Y:S01]  /*0550*/  FADD R13, R13, R10 ;  /* 0x0000000a0d0d7221 */ /* 0x000fe20000000000 */
[----:B0-----:R-:W-:-:S06]  /*0560*/  @!P2 FMUL R14, R14, R14 ;  /* 0x0000000e0e0ea220 */ /* 0x001fcc0000400000 */
[----:B------:R-:W0:Y:S01]  /*0570*/  MUFU.EX2 R8, R7 ;  /* 0x0000000700087308 */ /* 0x000e220000000800 */
[----:B------:R-:W-:Y:S01]  /*0580*/  FADD R13, R13, R12 ;  /* 0x0000000c0d0d7221 */ /* 0x000fe20000000000 */
[----:B-1----:R-:W-:-:S03]  /*0590*/  @!P1 FMUL R4, R4, R4 ;  /* 0x0000000404049220 */ /* 0x002fc60000400000 */
[----:B------:R-:W-:-:S04]  /*05a0*/  FADD R13, R13, R14 ;  /* 0x0000000e0d0d7221 */ /* 0x000fc80000000000 */
[----:B------:R-:W-:Y:S01]  /*05b0*/  FADD R13, R13, R4 ;  /* 0x000000040d0d7221 */ /* 0x000fe20000000000 */
[----:B---3--:R-:W-:-:S04]  /*05c0*/  @!P6 FMUL R6, R6, R6 ;  /* 0x000000060606e220 */ /* 0x008fc80000400000 */
[----:B------:R-:W-:Y:S01]  /*05d0*/  FADD R13, R13, R6 ;  /* 0x000000060d0d7221 */ /* 0x000fe20000000000 */
[----:B0-----:R-:W-:Y:S01]  /*05e0*/  @!P5 FMUL R8, R8, R8 ;  /* 0x000000080808d220 */ /* 0x001fe20000400000 */
[----:B--2---:R-:W-:-:S04]  /*05f0*/  IMAD.WIDE.U32 R2, R0, 0x4, R2 ;  /* 0x0000000400027825 */ /* 0x004fc800078e0002 */
[----:B------:R-:W-:-:S05]  /*0600*/  FADD R13, R13, R8 ;  /* 0x000000080d0d7221 */ /* 0x000fca0000000000 */
[----:B------:R-:W-:Y:S01]  /*0610*/  STG.E desc[UR4][R2.64], R13 ;  /* 0x0000000d02007986 */ /* 0x000fe2000c101904 */
[----:B------:R-:W-:Y:S05]  /*0620*/  EXIT ;  /* 0x000000000000794d */ /* 0x000fea0003800000 */
.L_x_2:
        /* <DEDUP_REMOVED lines=13> */
.L_x_8:


//--------------------- .text.default_function_kernel --------------------------
	.section	.text.default_function_kernel,"ax",@progbits
	.align	128
        .global         default_function_kernel
        .type           default_function_kernel,@function
        .size           default_function_kernel,(.L_x_9 - default_function_kernel)
        .other          default_function_kernel,@"STO_CUDA_ENTRY STV_DEFAULT"
default_function_kernel:
.text.default_function_kernel:
[----:B------:R-:W-:Y:S01]  /*0000*/  LDC R1, c[0x0][0x37c] ;  /* 0x0000df00ff017b82 */ /* 0x000fe20000000800 */
[----:B------:R-:W0:Y:S01]  /*0010*/  S2R R0, SR_CTAID.X ;  /* 0x0000000000007919 */ /* 0x000e220000002500 */
[----:B------:R-:W1:Y:S01]  /*0020*/  S2R R9, SR_TID.X ;  /* 0x0000000000097919 */ /* 0x000e620000002100 */
[----:B0-----:R-:W-:Y:S01]  /*0030*/  IMAD.SHL.U32 R2, R0, 0x40, RZ ;  /* 0x0000004000027824 */ /* 0x001fe200078e00ff */
[----:B-1----:R-:W-:-:S04]  /*0040*/  SHF.R.U32.HI R3, RZ, 0x4, R9 ;  /* 0x00000004ff037819 */ /* 0x002fc80000011609 */
[----:B------:R-:W-:-:S04]  /*0050*/  LOP3.LUT R2, R2, R3, RZ, 0xfc, !PT ;  /* 0x0000000302027212 */ /* 0x000fc800078efcff */
[----:B------:R-:W-:-:S13]  /*0060*/  ISETP.GT.U32.AND P0, PT, R2, 0x270, PT ;  /* 0x000002700200780c */ /* 0x000fda0003f04070 */
[----:B------:R-:W-:Y:S05]  /*0070*/  @P0 EXIT ;  /* 0x000000000000094d */ /* 0x000fea0003800000 */
[--C-:B------:R-:W-:Y:S01]  /*0080*/  SHF.R.U32.HI R3, RZ, 0x2, R9.reuse ;  /* 0x00000002ff037819 */ /* 0x100fe20000011609 */
[----:B------:R-:W-:Y:S01]  /*0090*/  UMOV UR4, 0x3340 ;  /* 0x0000334000047882 */ /* 0x000fe20000000000 */
[--C-:B------:R-:W-:Y:S01]  /*00a0*/  SHF.R.U32.HI R5, RZ, 0x1, R9.reuse ;  /* 0x00000001ff057819 */ /* 0x100fe20000011609 */
[----:B------:R-:W-:Y:S01]  /*00b0*/  IMAD.MOV.U32 R11, RZ, RZ, 0x5ac ;  /* 0x000005acff0b7424 */ /* 0x000fe200078e00ff */
[----:B------:R-:W-:Y:S01]  /*00c0*/  SHF.R.U32.HI R7, RZ, 0x3, R9 ;  /* 0x00000003ff077819 */ /* 0x000fe20000011609 */
[C---:B------:R-:W-:Y:S01]  /*00d0*/  IMAD R3, R0.reuse, 0x6, R3 ;  /* 0x0000000600037824 */ /* 0x040fe200078e0203 */
[C---:B------:R-:W-:Y:S01]  /*00e0*/  PRMT R10, R0.reuse, 0x3340, R0 ;  /* 0x00003340000a7816 */ /* 0x040fe20000000000 */
[----:B------:R-:W-:Y:S02]  /*00f0*/  IMAD R5, R0, 0xc, R5 ;  /* 0x0000000c00057824 */ /* 0x000fe400078e0205 */
[----:B------:R-:W-:-:S05]  /*0100*/  IMAD.HI.U32 R2, R3, 0x10624dd3, RZ ;  /* 0x10624dd303027827 */ /* 0x000fca00078e00ff */
[----:B------:R-:W-:-:S05]  /*0110*/  SHF.R.U32.HI R2, RZ, 0x4, R2 ;  /* 0x00000004ff027819 */ /* 0x000fca0000011602 */
[----:B------:R-:W-:-:S05]  /*0120*/  IMAD R2, R2, -0xfa, R3 ;  /* 0xffffff0602027824 */ /* 0x000fca00078e0203 */
[----:B------:R-:W-:Y:S01]  /*0130*/  PRMT R3, R2, 0x9910, RZ ;  /* 0x0000991002037816 */ /* 0x000fe200000000ff */
[----:B------:R-:W-:-:S05]  /*0140*/  IMAD.HI.U32 R2, R5, 0x51eb851f, RZ ;  /* 0x51eb851f05027827 */ /* 0x000fca00078e00ff */
[----:B------:R-:W-:Y:S01]  /*0150*/  SHF.R.U32.HI R4, RZ, 0x4, R2 ;  /* 0x00000004ff047819 */ /* 0x000fe20000011602 */
[----:B------:R-:W-:-:S04]  /*0160*/  IMAD R2, R3, 0x29, RZ ;  /* 0x0000002903027824 */ /* 0x000fc800078e02ff */
[----:B------:R-:W-:Y:S01]  /*0170*/  IMAD R3, R4, -0x32, R5 ;  /* 0xffffffce04037824 */ /* 0x000fe200078e0205 */
[----:B------:R-:W-:Y:S01]  /*0180*/  LOP3.LUT R2, R2, 0xffff, RZ, 0xc0, !PT ;  /* 0x0000ffff02027812 */ /* 0x000fe200078ec0ff */
[C---:B------:R-:W-:Y:S02]  /*0190*/  IMAD.SHL.U32 R4, R0.reuse, 0x80, RZ ;  /* 0x0000008000047824 */ /* 0x040fe400078e00ff */
[----:B------:R-:W-:Y:S01]  /*01a0*/  IMAD R5, R0, 0x4, R9 ;  /* 0x0000000400057824 */ /* 0x000fe200078e0209 */
[----:B------:R-:W-:Y:S01]  /*01b0*/  SHF.R.U32.HI R6, RZ, 0xa, R2 ;  /* 0x0000000aff067819 */ /* 0x000fe20000011602 */
[----:B------:R-:W-:Y:S01]  /*01c0*/  IMAD.U32 R9, RZ, RZ, UR4 ;  /* 0x00000004ff097e24 */ /* 0x000fe2000f8e00ff */
[----:B------:R-:W-:Y:S01]  /*01d0*/  PRMT R8, R3, 0x9910, RZ ;  /* 0x0000991003087816 */ /* 0x000fe200000000ff */
[----:B------:R-:W0:Y:S01]  /*01e0*/  LDCU.64 UR4, c[0x0][0x358] ;  /* 0x00006b00ff0477ac */ /* 0x000e220008000a00 */
[----:B------:R-:W-:Y:S01]  /*01f0*/  LOP3.LUT R6, R6, 0xffff, RZ, 0xc0, !PT ;  /* 0x0000ffff06067812 */ /* 0x000fe200078ec0ff */
[----:B------:R-:W1:Y:S01]  /*0200*/  LDC.64 R2, c[0x0][0x388] ;  /* 0x0000e200ff027b82 */ /* 0x000e620000000a00 */
[----:B------:R-:W-:Y:S01]  /*0210*/  LOP3.LUT R4, R4, R7, RZ, 0xfc, !PT ;  /* 0x0000000704047212 */ /* 0x000fe200078efcff */
[----:B------:R-:W-:Y:S01]  /*0220*/  IMAD.HI.U32 R7, R5, 0x66666667, RZ ;  /* 0x6666666705077827 */ /* 0x000fe200078e00ff */
[----:B------:R-:W-:-:S03]  /*0230*/  PRMT R9, R6, R9, 0x2c ;  /* 0x0000002c06097416 */ /* 0x000fc60000000009 */
[----:B------:R-:W-:Y:S01]  /*0240*/  IMAD R6, R8, 0x34, RZ ;  /* 0x0000003408067824 */ /* 0x000fe200078e02ff */
[----:B------:R-:W-:Y:S01]  /*0250*/  SHF.R.U32.HI R8, RZ, 0x2, R7 ;  /* 0x00000002ff087819 */ /* 0x000fe20000011607 */
[----:B------:R-:W-:Y:S01]  /*0260*/  IMAD.HI.U32 R4, R4, 0x10624dd3, RZ ;  /* 0x10624dd304047827 */ /* 0x000fe200078e00ff */
[----:B------:R-:W-:Y:S02]  /*0270*/  PRMT R9, R9, 0x5410, R10 ;  /* 0x0000541009097816 */ /* 0x000fe4000000000a */
[----:B------:R-:W-:Y:S01]  /*0280*/  LOP3.LUT R6, R6, 0xffff, RZ, 0xc0, !PT ;  /* 0x0000ffff06067812 */ /* 0x000fe200078ec0ff */
[C---:B------:R-:W-:Y:S01]  /*0290*/  IMAD R7, R8.reuse, -0xa, R5 ;  /* 0xfffffff608077824 */ /* 0x040fe200078e0205 */
[----:B------:R-:W-:Y:S02]  /*02a0*/  SHF.R.U32.HI R4, RZ, 0x3, R4 ;  /* 0x00000003ff047819 */ /* 0x000fe40000011604 */
[----:B------:R-:W-:Y:S02]  /*02b0*/  PRMT R8, R8, 0x5410, R11 ;  /* 0x0000541008087816 */ /* 0x000fe4000000000b */
[----:B------:R-:W-:Y:S01]  /*02c0*/  SHF.R.U32.HI R6, RZ, 0x8, R6 ;  /* 0x00000008ff067819 */ /* 0x000fe20000011606 */
[----:B------:R-:W-:-:S03]  /*02d0*/  IMAD R4, R4, 0x7cc8, R7 ;  /* 0x00007cc804047824 */ /* 0x000fc600078e0207 */
[----:B------:R-:W-:-:S05]  /*02e0*/  PRMT R7, R8, 0x5432, R6 ;  /* 0x0000543208077816 */ /* 0x000fca0000000006 */
[----:B------:R-:W-:-:S04]  /*02f0*/  IDP.2A.LO.U16.U8 R7, R7, R9, R4 ;  /* 0x0000000907077226 */ /* 0x000fc80000001004 */
[----:B-1----:R-:W-:Y:S02]  /*0300*/  IMAD.WIDE.U32 R2, R7, 0x4, R2 ;  /* 0x0000000407027825 */ /* 0x002fe400078e0002 */
[----:B------:R-:W1:Y:S04]  /*0310*/  LDC.64 R6, c[0x0][0x380] ;  /* 0x0000e000ff067b82 */ /* 0x000e680000000a00 */
[----:B0-----:R-:W2:Y:S01]  /*0320*/  LDG.E.CONSTANT R3, desc[UR4][R2.64+0x10934] ;  /* 0x0109340402037981 */ /* 0x001ea2000c1e9900 */
[----:B------:R-:W-:-:S04]  /*0330*/  IMAD R5, R0, 0x3fc, R5 ;  /* 0x000003fc00057824 */ /* 0x000fc800078e0205 */
[----:B-1----:R-:W-:-:S05]  /*0340*/  IMAD.WIDE.U32 R4, R5, 0x4, R6 ;  /* 0x0000000405047825 */ /* 0x002fca00078e0006 */
[----:B--2---:R-:W-:Y:S01]  /*0350*/  STG.E desc[UR4][R4.64], R3 ;  /* 0x0000000304007986 */ /* 0x004fe2000c101904 */
[----:B------:R-:W-:Y:S05]  /*0360*/  EXIT ;  /* 0x000000000000794d */ /* 0x000fea0003800000 */
.L_x_3:
        /* <DEDUP_REMOVED lines=9> */
.L_x_9:


//--------------------- .text.default_function_kernel_1 --------------------------
	.section	.text.default_function_kernel_1,"ax",@progbits
	.align	128
        .global         default_function_kernel_1
        .type           default_function_kernel_1,@function
        .size           default_function_kernel_1,(.L_x_10 - default_function_kernel_1)
        .other          default_function_kernel_1,@"STO_CUDA_ENTRY STV_DEFAULT"
default_function_kernel_1:
.text.default_function_kernel_1:
        /* <DEDUP_REMOVED lines=55> */
.L_x_4:
        /* <DEDUP_REMOVED lines=9> */
.L_x_10:


//--------------------- .text.default_function_kernel_3 --------------------------
	.section	.text.default_function_kernel_3,"ax",@progbits
	.align	128
        .global         default_function_kernel_3
        .type           default_function_kernel_3,@function
        .size           default_function_kernel_3,(.L_x_11 - default_function_kernel_3)
        .other          default_function_kernel_3,@"STO_CUDA_ENTRY STV_DEFAULT"
default_function_kernel_3:
.text.default_function_kernel_3:
[----:B------:R-:W-:Y:S01]  /*0000*/  LDC R1, c[0x0][0x37c] ;  /* 0x0000df00ff017b82 */ /* 0x000fe20000000800 */
[----:B------:R-:W0:Y:S07]  /*0010*/  S2R R17, SR_TID.X ;  /* 0x0000000000117919 */ /* 0x000e2e0000002100 */
[----:B------:R-:W1:Y:S01]  /*0020*/  LDC.64 R4, c[0x0][0x388] ;  /* 0x0000e200ff047b82 */ /* 0x000e620000000a00 */
[----:B------:R-:W2:Y:S01]  /*0030*/  LDCU.64 UR4, c[0x0][0x358] ;  /* 0x00006b00ff0477ac */ /* 0x000ea20008000a00 */
[----:B0-----:R-:W-:-:S05]  /*0040*/  LOP3.LUT R0, R17, 0xffff, RZ, 0xc0, !PT ;  /* 0x0000ffff11007812 */ /* 0x001fca00078ec0ff */
[----:B------:R-:W-:-:S05]  /*0050*/  IMAD R0, R0, 0x199a, RZ ;  /* 0x0000199a00007824 */ /* 0x000fca00078e02ff */
[----:B------:R-:W-:-:S04]  /*0060*/  SHF.R.U32.HI R0, RZ, 0x10, R0 ;  /* 0x00000010ff007819 */ /* 0x000fc80000011600 */
[----:B------:R-:W-:-:S05]  /*0070*/  PRMT R0, R0, 0x9910, RZ ;  /* 0x0000991000007816 */ /* 0x000fca00000000ff */
[----:B------:R-:W-:-:S05]  /*0080*/  IMAD R0, R0, 0x5a, RZ ;  /* 0x0000005a00007824 */ /* 0x000fca00078e02ff */
[----:B------:R-:W-:-:S05]  /*0090*/  LOP3.LUT R0, R0, 0xffff, RZ, 0xc0, !PT ;  /* 0x0000ffff00007812 */ /* 0x000fca00078ec0ff */
[----:B------:R-:W-:-:S04]  /*00a0*/  IMAD.IADD R3, R0, 0x1, R17 ;  /* 0x0000000100037824 */ /* 0x000fc800078e0211 */
[----:B-1----:R-:W-:Y:S02]  /*00b0*/  IMAD.WIDE.U32 R4, R3, 0x4, R4 ;  /* 0x0000000403047825 */ /* 0x002fe400078e0004 */
[----:B------:R-:W0:Y:S03]  /*00c0*/  LDC.64 R2, c[0x0][0x380] ;  /* 0x0000e000ff027b82 */ /* 0x000e260000000a00 */
[----:B--2---:R-:W2:Y:S04]  /*00d0*/  LDG.E.CONSTANT R0, desc[UR4][R4.64] ;  /* 0x0000000404007981 */ /* 0x004ea8000c1e9900 */
[----:B------:R-:W2:Y:S04]  /*00e0*/  LDG.E.CONSTANT R7, desc[UR4][R4.64+0x28] ;  /* 0x0000280404077981 */ /* 0x000ea8000c1e9900 */
[----:B------:R-:W3:Y:S04]  /*00f0*/  LDG.E.CONSTANT R9, desc[UR4][R4.64+0x50] ;  /* 0x0000500404097981 */ /* 0x000ee8000c1e9900 */
[----:B------:R-:W3:Y:S04]  /*0100*/  LDG.E.CONSTANT R6, desc[UR4][R4.64+0x78] ;  /* 0x0000780404067981 */ /* 0x000ee8000c1e9900 */
[----:B------:R-:W4:Y:S04]  /*0110*/  LDG.E.CONSTANT R11, desc[UR4][R4.64+0xa0] ;  /* 0x0000a004040b7981 */ /* 0x000f28000c1e9900 */
[----:B------:R-:W4:Y:S04]  /*0120*/  LDG.E.CONSTANT R8, desc[UR4][R4.64+0xc8] ;  /* 0x0000c80404087981 */ /* 0x000f28000c1e9900 */
[----:B------:R-:W5:Y:S04]  /*0130*/  LDG.E.CONSTANT R13, desc[UR4][R4.64+0xf0] ;  /* 0x0000f004040d7981 */ /* 0x000f68000c1e9900 */
[----:B------:R-:W5:Y:S04]  /*0140*/  LDG.E.CONSTANT R10, desc[UR4][R4.64+0x118] ;  /* 0x00011804040a7981 */ /* 0x000f68000c1e9900 */
[----:B------:R-:W5:Y:S04]  /*0150*/  LDG.E.CONSTANT R15, desc[UR4][R4.64+0x140] ;  /* 0x00014004040f7981 */ /* 0x000f68000c1e9900 */
[----:B------:R-:W5:Y:S01]  /*0160*/  LDG.E.CONSTANT R12, desc[UR4][R4.64+0x168] ;  /* 0x00016804040c7981 */ /* 0x000f62000c1e9900 */
[----:B0-----:R-:W-:Y:S01]  /*0170*/  IMAD.WIDE.U32 R2, R17, 0x4, R2 ;  /* 0x0000000411027825 */ /* 0x001fe200078e0002 */
[----:B--2---:R-:W-:-:S04]  /*0180*/  FMNMX3 R0, R0, -3.40282306073709652508e+38, R7, !PT ;  /* 0xff7ffffd00007876 */ /* 0x004fc80007800007 */
[----:B---3--:R-:W-:-:S04]  /*0190*/  FMNMX3 R0, R0, R9, R6, !PT ;  /* 0x0000000900007276 */ /* 0x008fc80007800006 */
[----:B----4-:R-:W-:-:S04]  /*01a0*/  FMNMX3 R0, R0, R11, R8, !PT ;  /* 0x0000000b00007276 */ /* 0x010fc80007800008 */
[----:B-----5:R-:W-:-:S04]  /*01b0*/  FMNMX3 R0, R0, R13, R10, !PT ;  /* 0x0000000d00007276 */ /* 0x020fc8000780000a */
[----:B------:R-:W-:-:S05]  /*01c0*/  FMNMX3 R15, R0, R15, R12, !PT ;  /* 0x0000000f000f7276 */ /* 0x000fca000780000c */
[----:B------:R-:W-:Y:S01]  /*01d0*/  STG.E desc[UR4][R2.64], R15 ;  /* 0x0000000f02007986 */ /* 0x000fe2000c101904 */
[----:B------:R-:W-:Y:S05]  /*01e0*/  EXIT ;  /* 0x000000000000794d */ /* 0x000fea0003800000 */
.L_x_5:
        /* <DEDUP_REMOVED lines=9> */
.L_x_11:


//--------------------- .nv.shared.reserved.0     --------------------------
	.section	.nv.shared.reserved.0,"aw",@nobits
	.weak		__nv_reservedSMEM_offset_0_alias
	.size		__nv_reservedSMEM_offset_0_alias, 0, 64
	.other		__nv_reservedSMEM_offset_0_alias,@"STO_CUDA_RESERVED_SHARED STV_DEFAULT"
__nv_reservedSMEM_offset_0_alias:
	.zero		0
	.zero		64


//--------------------- .nv.constant0.default_function_kernel_2 --------------------------
	.section	.nv.constant0.default_function_kernel_2,"a",@progbits
	.sectionflags	@""
	.align	4
.nv.constant0.default_function_kernel_2:
	.zero		912


//--------------------- .nv.constant0.default_function_kernel_5 --------------------------
	.section	.nv.constant0.default_function_kernel_5,"a",@progbits
	.sectionflags	@""
	.align	4
.nv.constant0.default_function_kernel_5:
	.zero		928


//--------------------- .nv.constant0.default_function_kernel_4 --------------------------
	.section	.nv.constant0.default_function_kernel_4,"a",@progbits
	.sectionflags	@""
	.align	4
.nv.constant0.default_function_kernel_4:
	.zero		920


//--------------------- .nv.constant0.default_function_kernel --------------------------
	.section	.nv.constant0.default_function_kernel,"a",@progbits
	.sectionflags	@""
	.align	4
.nv.constant0.default_function_kernel:
	.zero		912


//--------------------- .nv.constant0.default_function_kernel_1 --------------------------
	.section	.nv.constant0.default_function_kernel_1,"a",@progbits
	.sectionflags	@""
	.align	4
.nv.constant0.default_function_kernel_1:
	.zero		912


//--------------------- .nv.constant0.default_function_kernel_3 --------------------------
	.section	.nv.constant0.default_function_kernel_3,"a",@progbits
	.sectionflags	@""
	.align	4
.nv.constant0.default_function_kernel_3:
	.zero		912


//--------------------- SYMBOLS --------------------------

	.type		.nv.reservedSmem.offset0,@object
	.size		.nv.reservedSmem.offset0,0x4
